// auto-generated by cutlass_sweep.gemm — config: {"arch": "sm_100", "cluster_m": 1, "cluster_n": 1, "dtype": "fp16", "dtype_b": "fp16", "layout": "nt", "stages": 6, "tile_k": 32, "tile_m": 64, "tile_n": 64}
#include "cutlass/cutlass.h"
#include "cutlass/gemm/collective/collective_builder.hpp"
#include "cutlass/gemm/device/gemm_universal_adapter.h"
#include "cutlass/gemm/kernel/gemm_universal.hpp"
#include "cutlass/epilogue/collective/collective_builder.hpp"

using ElemA = cutlass::half_t;
using ElemB = cutlass::half_t;
using ElemCD = cutlass::half_t;
using Acc  = float;
using TileShape    = cute::Shape<cute::_64, cute::_64, cute::_32>;
using ClusterShape = cute::Shape<cute::_1, cute::_1, cute::_1>;

using CollectiveEpilogue = typename cutlass::epilogue::collective::CollectiveBuilder<
    cutlass::arch::Sm100, cutlass::arch::OpClassTensorOp,
    TileShape, ClusterShape,
    cutlass::epilogue::collective::EpilogueTileAuto,
    Acc, Acc,
    ElemCD, cutlass::layout::RowMajor, 128 / cutlass::sizeof_bits<ElemCD>::value,
    ElemCD, cutlass::layout::RowMajor, 128 / cutlass::sizeof_bits<ElemCD>::value,
    cutlass::epilogue::collective::EpilogueScheduleAuto
  >::CollectiveOp;

using CollectiveMainloop = typename cutlass::gemm::collective::CollectiveBuilder<
    cutlass::arch::Sm100, cutlass::arch::OpClassTensorOp,
    ElemA, cutlass::layout::RowMajor, 128 / cutlass::sizeof_bits<ElemA>::value,
    ElemB, cutlass::layout::ColumnMajor, 128 / cutlass::sizeof_bits<ElemB>::value,
    Acc,
    TileShape, ClusterShape,
    cutlass::gemm::collective::StageCount<6>,
    cutlass::gemm::collective::KernelScheduleAuto
  >::CollectiveOp;

using GemmKernel = cutlass::gemm::kernel::GemmUniversal<
    cute::Shape<int,int,int,int>,
    CollectiveMainloop,
    CollectiveEpilogue
>;
using Gemm = cutlass::gemm::device::GemmUniversalAdapter<GemmKernel>;

// Force the device kernel symbol into the cubin without needing a host main.
auto* _anchor = &cutlass::device_kernel<GemmKernel>;


// ===== COMPILED SASS (sm_100a) =====

	.target	sm_100a

	.elftype	@"ET_EXEC"


//--------------------- .note.nv.tkinfo           --------------------------
	.section	.note.nv.tkinfo,"",@"SHT_NOTE"
	.sectionflags	@"SHF_NOTE_NV_TKINFO"
	.tkinfo
        /*0018*/ 	.word	0x00000002
        /*0030*/ 	.string	""
        /*0030*/ 	.string	"ptxas"
        /*0030*/ 	.string	"Cuda compilation tools, release 13.0, V13.0.88"
        /*0030*/ 	.string	"Build cuda_13.0.r13.0/compiler.36424714_0"
        /*0030*/ 	.string	"-arch sm_100a -m 64 "



//--------------------- .note.nv.cuinfo           --------------------------
	.section	.note.nv.cuinfo,"",@"SHT_NOTE"
	.sectionflags	@"SHF_NOTE_NV_CUINFO"
        /*0018*/ 	.short	0x0002
        /*001a*/ 	.short	0x0064
        /*001c*/ 	.short	0x0082
	.zero		2


//--------------------- .nv.info                  --------------------------
	.section	.nv.info,"",@"SHT_CUDA_INFO"
	.align	4


	//----- nvinfo : EIATTR_REGCOUNT
	.align		4
        /*0000*/ 	.byte	0x04, 0x2f
        /*0002*/ 	.short	(.L_19 - .L_18)
	.align		4
.L_18:
        /*0004*/ 	.word	index@(_ZN7cutlass13device_kernelINS_4gemm6kernel13GemmUniversalIN4cute5tupleIJiiiiEEENS1_10collective13CollectiveMmaINS1_35MainloopSm100TmaUmmaWarpSpecializedILi6ELi2ELi4ENS5_IJNS4_1CILi1EEESB_SB_EEEEENS5_IJNSA_ILi64EEESE_NSA_ILi32EEEEEENS_6half_tENS5_IJlSB_lEEESH_SI_NS4_8TiledMMAINS4_8MMA_AtomIJNS4_20SM100_MMA_F16BF16_SSISH_SH_fLi64ELi64ELNS4_4UMMA5MajorE0ELSN_0ELNSM_7ScaleInE0ELSO_0EEEEEENS4_6LayoutISC_NS5_IJNSA_ILi0EEESS_SS_EEEEENS5_IJNS4_10UnderscoreESV_SV_EEEEENS4_13SM90_TMA_LOADENS4_14ComposedLayoutINS4_7SwizzleILi2ELi4ELi3EEENS4_18smem_ptr_flag_bitsILi16EEENSR_INS5_IJNSA_ILi8EEESF_EEENS5_IJSF_SB_EEEEEEEvNS4_8identityESY_S18_vS19_EENS_8epilogue10collective18CollectiveEpilogueINS1B_23Sm100TmaWarpSpecializedILi3ELi2ELi16ELb1ELb0EEEJSG_NS5_IJNSR_ISE_SB_EENSR_ISF_SB_EEEEESH_SI_SH_SI_NS1B_6fusion15FusionCallbacksIS1F_NS1J_17LinearCombinationISH_fSH_fLNS_15FloatRoundStyleE2EEESG_S1I_JEEENS4_5SM1004TMEM4LOAD26SM100_TMEM_LOAD_16dp256b4xESY_S18_NS4_17SM75_U32x4_LDSM_NENS4_14SM90_TMA_STOREES18_NS4_17SM90_U32x4_STSM_NENS4_39AutoVectorizingCopyWithAssumedAlignmentILi128EEEEEEvvEEEEvNT_6ParamsE)
        /*0008*/ 	.word	0x0000004f


	//----- nvinfo : EIATTR_FRAME_SIZE
	.align		4
.L_19:
        /*000c*/ 	.byte	0x04, 0x11
        /*000e*/ 	.short	(.L_21 - .L_20)
	.align		4
.L_20:
        /*0010*/ 	.word	index@($__internal_2_$__cuda_sm10x_tcgen05_guardrail_trap_unallocated_columns_being_dealloced)
        /*0014*/ 	.word	0x00000000


	//----- nvinfo : EIATTR_FRAME_SIZE
	.align		4
.L_21:
        /*0018*/ 	.byte	0x04, 0x11
        /*001a*/ 	.short	(.L_23 - .L_22)
	.align		4
.L_22:
        /*001c*/ 	.word	index@($__internal_1_$__cuda_sm10x_tcgen05_guardrail_trap_phase_invalid_during_alloc)
        /*0020*/ 	.word	0x00000000


	//----- nvinfo : EIATTR_FRAME_SIZE
	.align		4
.L_23:
        /*0024*/ 	.byte	0x04, 0x11
        /*0026*/ 	.short	(.L_25 - .L_24)
	.align		4
.L_24:
        /*0028*/ 	.word	index@($__internal_0_$__cuda_sm10x_tcgen05_guardrail_trap_col_being_dealloced_not_returned_by_alloc)
        /*002c*/ 	.word	0x00000000


	//----- nvinfo : EIATTR_FRAME_SIZE
	.align		4
.L_25:
        /*0030*/ 	.byte	0x04, 0x11
        /*0032*/ 	.short	(.L_27 - .L_26)
	.align		4
.L_26:
        /*0034*/ 	.word	index@(_ZN7cutlass13device_kernelINS_4gemm6kernel13GemmUniversalIN4cute5tupleIJiiiiEEENS1_10collective13CollectiveMmaINS1_35MainloopSm100TmaUmmaWarpSpecializedILi6ELi2ELi4ENS5_IJNS4_1CILi1EEESB_SB_EEEEENS5_IJNSA_ILi64EEESE_NSA_ILi32EEEEEENS_6half_tENS5_IJlSB_lEEESH_SI_NS4_8TiledMMAINS4_8MMA_AtomIJNS4_20SM100_MMA_F16BF16_SSISH_SH_fLi64ELi64ELNS4_4UMMA5MajorE0ELSN_0ELNSM_7ScaleInE0ELSO_0EEEEEENS4_6LayoutISC_NS5_IJNSA_ILi0EEESS_SS_EEEEENS5_IJNS4_10UnderscoreESV_SV_EEEEENS4_13SM90_TMA_LOADENS4_14ComposedLayoutINS4_7SwizzleILi2ELi4ELi3EEENS4_18smem_ptr_flag_bitsILi16EEENSR_INS5_IJNSA_ILi8EEESF_EEENS5_IJSF_SB_EEEEEEEvNS4_8identityESY_S18_vS19_EENS_8epilogue10collective18CollectiveEpilogueINS1B_23Sm100TmaWarpSpecializedILi3ELi2ELi16ELb1ELb0EEEJSG_NS5_IJNSR_ISE_SB_EENSR_ISF_SB_EEEEESH_SI_SH_SI_NS1B_6fusion15FusionCallbacksIS1F_NS1J_17LinearCombinationISH_fSH_fLNS_15FloatRoundStyleE2EEESG_S1I_JEEENS4_5SM1004TMEM4LOAD26SM100_TMEM_LOAD_16dp256b4xESY_S18_NS4_17SM75_U32x4_LDSM_NENS4_14SM90_TMA_STOREES18_NS4_17SM90_U32x4_STSM_NENS4_39AutoVectorizingCopyWithAssumedAlignmentILi128EEEEEEvvEEEEvNT_6ParamsE)
        /*0038*/ 	.word	0x00000000


	//----- nvinfo : EIATTR_MIN_STACK_SIZE
	.align		4
.L_27:
        /*003c*/ 	.byte	0x04, 0x12
        /*003e*/ 	.short	(.L_29 - .L_28)
	.align		4
.L_28:
        /*0040*/ 	.word	index@(_ZN7cutlass13device_kernelINS_4gemm6kernel13GemmUniversalIN4cute5tupleIJiiiiEEENS1_10collective13CollectiveMmaINS1_35MainloopSm100TmaUmmaWarpSpecializedILi6ELi2ELi4ENS5_IJNS4_1CILi1EEESB_SB_EEEEENS5_IJNSA_ILi64EEESE_NSA_ILi32EEEEEENS_6half_tENS5_IJlSB_lEEESH_SI_NS4_8TiledMMAINS4_8MMA_AtomIJNS4_20SM100_MMA_F16BF16_SSISH_SH_fLi64ELi64ELNS4_4UMMA5MajorE0ELSN_0ELNSM_7ScaleInE0ELSO_0EEEEEENS4_6LayoutISC_NS5_IJNSA_ILi0EEESS_SS_EEEEENS5_IJNS4_10UnderscoreESV_SV_EEEEENS4_13SM90_TMA_LOADENS4_14ComposedLayoutINS4_7SwizzleILi2ELi4ELi3EEENS4_18smem_ptr_flag_bitsILi16EEENSR_INS5_IJNSA_ILi8EEESF_EEENS5_IJSF_SB_EEEEEEEvNS4_8identityESY_S18_vS19_EENS_8epilogue10collective18CollectiveEpilogueINS1B_23Sm100TmaWarpSpecializedILi3ELi2ELi16ELb1ELb0EEEJSG_NS5_IJNSR_ISE_SB_EENSR_ISF_SB_EEEEESH_SI_SH_SI_NS1B_6fusion15FusionCallbacksIS1F_NS1J_17LinearCombinationISH_fSH_fLNS_15FloatRoundStyleE2EEESG_S1I_JEEENS4_5SM1004TMEM4LOAD26SM100_TMEM_LOAD_16dp256b4xESY_S18_NS4_17SM75_U32x4_LDSM_NENS4_14SM90_TMA_STOREES18_NS4_17SM90_U32x4_STSM_NENS4_39AutoVectorizingCopyWithAssumedAlignmentILi128EEEEEEvvEEEEvNT_6ParamsE)
        /*0044*/ 	.word	0x00000000
.L_29:


//--------------------- .nv.compat                --------------------------
	.section	.nv.compat,"",@"SHT_CUDA_COMPAT_INFO"
	.align	4
        /*0000*/ 	.byte	0x02, 0x09, 0x01, 0x00, 0x02, 0x02, 0x02, 0x00, 0x02, 0x05, 0x05, 0x00, 0x03, 0x07, 0x01, 0x01
        /*0010*/ 	.byte	0x02, 0x03, 0x01, 0x00, 0x02, 0x06, 0x01, 0x00, 0x04, 0x0b, 0x08, 0x00, 0x09, 0x00, 0x00, 0x00
        /*0020*/ 	.byte	0x00, 0x00, 0x00, 0x00


//--------------------- .nv.info._ZN7cutlass13device_kernelINS_4gemm6kernel13GemmUniversalIN4cute5tupleIJiiiiEEENS1_10collective13CollectiveMmaINS1_35MainloopSm100TmaUmmaWarpSpecializedILi6ELi2ELi4ENS5_IJNS4_1CILi1EEESB_SB_EEEEENS5_IJNSA_ILi64EEESE_NSA_ILi32EEEEEENS_6half_tENS5_IJlSB_lEEESH_SI_NS4_8TiledMMAINS4_8MMA_AtomIJNS4_20SM100_MMA_F16BF16_SSISH_SH_fLi64ELi64ELNS4_4UMMA5MajorE0ELSN_0ELNSM_7ScaleInE0ELSO_0EEEEEENS4_6LayoutISC_NS5_IJNSA_ILi0EEESS_SS_EEEEENS5_IJNS4_10UnderscoreESV_SV_EEEEENS4_13SM90_TMA_LOADENS4_14ComposedLayoutINS4_7SwizzleILi2ELi4ELi3EEENS4_18smem_ptr_flag_bitsILi16EEENSR_INS5_IJNSA_ILi8EEESF_EEENS5_IJSF_SB_EEEEEEEvNS4_8identityESY_S18_vS19_EENS_8epilogue10collective18CollectiveEpilogueINS1B_23Sm100TmaWarpSpecializedILi3ELi2ELi16ELb1ELb0EEEJSG_NS5_IJNSR_ISE_SB_EENSR_ISF_SB_EEEEESH_SI_SH_SI_NS1B_6fusion15FusionCallbacksIS1F_NS1J_17LinearCombinationISH_fSH_fLNS_15FloatRoundStyleE2EEESG_S1I_JEEENS4_5SM1004TMEM4LOAD26SM100_TMEM_LOAD_16dp256b4xESY_S18_NS4_17SM75_U32x4_LDSM_NENS4_14SM90_TMA_STOREES18_NS4_17SM90_U32x4_STSM_NENS4_39AutoVectorizingCopyWithAssumedAlignmentILi128EEEEEEvvEEEEvNT_6ParamsE --------------------------
	.section	.nv.info._ZN7cutlass13device_kernelINS_4gemm6kernel13GemmUniversalIN4cute5tupleIJiiiiEEENS1_10collective13CollectiveMmaINS1_35MainloopSm100TmaUmmaWarpSpecializedILi6ELi2ELi4ENS5_IJNS4_1CILi1EEESB_SB_EEEEENS5_IJNSA_ILi64EEESE_NSA_ILi32EEEEEENS_6half_tENS5_IJlSB_lEEESH_SI_NS4_8TiledMMAINS4_8MMA_AtomIJNS4_20SM100_MMA_F16BF16_SSISH_SH_fLi64ELi64ELNS4_4UMMA5MajorE0ELSN_0ELNSM_7ScaleInE0ELSO_0EEEEEENS4_6LayoutISC_NS5_IJNSA_ILi0EEESS_SS_EEEEENS5_IJNS4_10UnderscoreESV_SV_EEEEENS4_13SM90_TMA_LOADENS4_14ComposedLayoutINS4_7SwizzleILi2ELi4ELi3EEENS4_18smem_ptr_flag_bitsILi16EEENSR_INS5_IJNSA_ILi8EEESF_EEENS5_IJSF_SB_EEEEEEEvNS4_8identityESY_S18_vS19_EENS_8epilogue10collective18CollectiveEpilogueINS1B_23Sm100TmaWarpSpecializedILi3ELi2ELi16ELb1ELb0EEEJSG_NS5_IJNSR_ISE_SB_EENSR_ISF_SB_EEEEESH_SI_SH_SI_NS1B_6fusion15FusionCallbacksIS1F_NS1J_17LinearCombinationISH_fSH_fLNS_15FloatRoundStyleE2EEESG_S1I_JEEENS4_5SM1004TMEM4LOAD26SM100_TMEM_LOAD_16dp256b4xESY_S18_NS4_17SM75_U32x4_LDSM_NENS4_14SM90_TMA_STOREES18_NS4_17SM90_U32x4_STSM_NENS4_39AutoVectorizingCopyWithAssumedAlignmentILi128EEEEEEvvEEEEvNT_6ParamsE,"",@"SHT_CUDA_INFO"
	.sectionflags	@""
	.align	4


	//----- nvinfo : EIATTR_CUDA_API_VERSION
	.align		4
        /*0000*/ 	.byte	0x04, 0x37
        /*0002*/ 	.short	(.L_31 - .L_30)
.L_30:
        /*0004*/ 	.word	0x00000082


	//----- nvinfo : EIATTR_KPARAM_INFO
	.align		4
.L_31:
        /*0008*/ 	.byte	0x04, 0x17
        /*000a*/ 	.short	(.L_33 - .L_32)
.L_32:
        /*000c*/ 	.word	0x00000000
        /*0010*/ 	.short	0x0000
        /*0012*/ 	.short	0x0000
        /*0014*/ 	.byte	0x00, 0xf0, 0x01, 0x20


	//----- nvinfo : EIATTR_AT_ENTRY_FRAGMENTS
	.align		4
.L_33:
        /*0018*/ 	.byte	0x04, 0x4f
        /*001a*/ 	.short	(.L_35 - .L_34)


	//   ....[0]....
.L_34:
        /*001c*/ 	.word	0x00000006


	//----- nvinfo : EIATTR_RESERVED_SMEM_USED
	.align		4
.L_35:
        /*0020*/ 	.byte	0x01, 0x41
	.zero		2


	//----- nvinfo : EIATTR_SPARSE_MMA_MASK
	.align		4
        /*0024*/ 	.byte	0x03, 0x50
        /*0026*/ 	.short	0x0000


	//----- nvinfo : EIATTR_TCGEN05_1CTA_USED
	.align		4
        /*0028*/ 	.byte	0x01, 0x51
	.zero		2


	//----- nvinfo : EIATTR_MAXREG_COUNT
	.align		4
        /*002c*/ 	.byte	0x03, 0x1b
        /*002e*/ 	.short	0x00ff


	//----- nvinfo : EIATTR_NUM_BARRIERS
	.align		4
        /*0030*/ 	.byte	0x02, 0x4c
        /*0032*/ 	.byte	0x07
	.zero		1


	//----- nvinfo : EIATTR_EXTERNS
	.align		4
        /*0034*/ 	.byte	0x04, 0x0f
        /*0036*/ 	.short	(.L_37 - .L_36)


	//   ....[0]....
	.align		4
.L_36:
        /*0038*/ 	.word	index@(__assertfail)


	//----- nvinfo : EIATTR_MERCURY_ISA_VERSION
	.align		4
.L_37:
        /*003c*/ 	.byte	0x03, 0x5f
        /*003e*/ 	.short	0x0101


	//----- nvinfo : EIATTR_INT_WARP_WIDE_INSTR_OFFSETS
	.align		4
        /*0040*/ 	.byte	0x04, 0x31
        /*0042*/ 	.short	(.L_39 - .L_38)


	//   ....[0]....
.L_38:
        /*0044*/ 	.word	0x00001de0


	//   ....[1]....
        /*0048*/ 	.word	0x000038c0


	//   ....[2]....
        /*004c*/ 	.word	0x000038f0


	//   ....[3]....
        /*0050*/ 	.word	0x00003940


	//   ....[4]....
        /*0054*/ 	.word	0x00004220


	//   ....[5]....
        /*0058*/ 	.word	0x00004240


	//   ....[6]....
        /*005c*/ 	.word	0x00004510


	//   ....[7]....
        /*0060*/ 	.word	0x00004640


	//----- nvinfo : EIATTR_COOP_GROUP_MASK_REGIDS
	.align		4
.L_39:
        /*0064*/ 	.byte	0x04, 0x29
        /*0066*/ 	.short	(.L_41 - .L_40)


	//   ....[0]....
.L_40:
        /*0068*/ 	.word	0xffffffff


	//   ....[1]....
        /*006c*/ 	.word	0xffffffff


	//   ....[2]....
        /*0070*/ 	.word	0xffffffff


	//   ....[3]....
        /*0074*/ 	.word	0xffffffff


	//   ....[4]....
        /*0078*/ 	.word	0xffffffff


	//   ....[5]....
        /*007c*/ 	.word	0xffffffff


	//   ....[6]....
        /*0080*/ 	.word	0xffffffff


	//   ....[7]....
        /*0084*/ 	.word	0xffffffff


	//   ....[8]....
        /*0088*/ 	.word	0xffffffff


	//   ....[9]....
        /*008c*/ 	.word	0xffffffff


	//   ....[10]....
        /*0090*/ 	.word	0xffffffff


	//   ....[11]....
        /*0094*/ 	.word	0xffffffff


	//   ....[12]....
        /*0098*/ 	.word	0xffffffff


	//----- nvinfo : EIATTR_COOP_GROUP_INSTR_OFFSETS
	.align		4
.L_41:
        /*009c*/ 	.byte	0x04, 0x28
        /*009e*/ 	.short	(.L_43 - .L_42)


	//   ....[0]....
.L_42:
        /*00a0*/ 	.word	0x00000090


	//   ....[1]....
        /*00a4*/ 	.word	0x000004d0


	//   ....[2]....
        /*00a8*/ 	.word	0x00000680


	//   ....[3]....
        /*00ac*/ 	.word	0x00000800


	//   ....[4]....
        /*00b0*/ 	.word	0x00000900


	//   ....[5]....
        /*00b4*/ 	.word	0x00000a70


	//   ....[6]....
        /*00b8*/ 	.word	0x00000c10


	//   ....[7]....
        /*00bc*/ 	.word	0x00001cc0


	//   ....[8]....
        /*00c0*/ 	.word	0x00002bc0


	//   ....[9]....
        /*00c4*/ 	.word	0x00002dd0


	//   ....[10]....
        /*00c8*/ 	.word	0x00002e00


	//   ....[11]....
        /*00cc*/ 	.word	0x000037b0


	//   ....[12]....
        /*00d0*/ 	.word	0x000039e0


	//----- nvinfo : EIATTR_VRC_CTA_INIT_COUNT
	.align		4
.L_43:
        /*00d4*/ 	.byte	0x02, 0x4a
        /*00d6*/ 	.byte	0x80
	.zero		1


	//----- nvinfo : EIATTR_SYSCALL_OFFSETS
	.align		4
        /*00d8*/ 	.byte	0x04, 0x46
        /*00da*/ 	.short	(.L_45 - .L_44)


	//   ....[0]....
.L_44:
        /*00dc*/ 	.word	0x00005220


	//   ....[1]....
        /*00e0*/ 	.word	0x00005310


	//   ....[2]....
        /*00e4*/ 	.word	0x00005af0


	//   ....[3]....
        /*00e8*/ 	.word	0x00006430


	//----- nvinfo : EIATTR_MBARRIER_INSTR_OFFSETS
	.align		4
.L_45:
        /*00ec*/ 	.byte	0x04, 0x39
        /*00ee*/ 	.short	(.L_47 - .L_46)


	//   ....[0]....
.L_46:
        /*00f0*/ 	.word	0x000005b0
        /*00f4*/ 	.word	0x000000ff
        /*00f8*/ 	.word	0x00000000
        /*00fc*/ 	.short	0x0100
        /*00fe*/ 	.byte	0x05
	.zero		1


	//   ....[1]....
        /*0100*/ 	.word	0x000005c0
        /*0104*/ 	.word	0x000000ff
        /*0108*/ 	.word	0x00000030
        /*010c*/ 	.short	0x0100
        /*010e*/ 	.byte	0x05
	.zero		1


	//   ....[2]....
        /*0110*/ 	.word	0x000005d0
        /*0114*/ 	.word	0x000000ff
        /*0118*/ 	.word	0x00000008
        /*011c*/ 	.short	0x0100
        /*011e*/ 	.byte	0x05
	.zero		1


	//   ....[3]....
        /*0120*/ 	.word	0x000005e0
        /*0124*/ 	.word	0x000000ff
        /*0128*/ 	.word	0x00000038
        /*012c*/ 	.short	0x0100
        /*012e*/ 	.byte	0x05
	.zero		1


	//   ....[4]....
        /*0130*/ 	.word	0x000005f0
        /*0134*/ 	.word	0x000000ff
        /*0138*/ 	.word	0x00000010
        /*013c*/ 	.short	0x0100
        /*013e*/ 	.byte	0x05
	.zero		1


	//   ....[5]....
        /*0140*/ 	.word	0x00000600
        /*0144*/ 	.word	0x000000ff
        /*0148*/ 	.word	0x00000040
        /*014c*/ 	.short	0x0100
        /*014e*/ 	.byte	0x05
	.zero		1


	//   ....[6]....
        /*0150*/ 	.word	0x00000610
        /*0154*/ 	.word	0x000000ff
        /*0158*/ 	.word	0x00000018
        /*015c*/ 	.short	0x0100
        /*015e*/ 	.byte	0x05
	.zero		1


	//   ....[7]....
        /*0160*/ 	.word	0x00000620
        /*0164*/ 	.word	0x000000ff
        /*0168*/ 	.word	0x00000048
        /*016c*/ 	.short	0x0100
        /*016e*/ 	.byte	0x05
	.zero		1


	//   ....[8]....
        /*0170*/ 	.word	0x00000630
        /*0174*/ 	.word	0x000000ff
        /*0178*/ 	.word	0x00000020
        /*017c*/ 	.short	0x0100
        /*017e*/ 	.byte	0x05
	.zero		1


	//   ....[9]....
        /*0180*/ 	.word	0x00000640
        /*0184*/ 	.word	0x000000ff
        /*0188*/ 	.word	0x00000050
        /*018c*/ 	.short	0x0100
        /*018e*/ 	.byte	0x05
	.zero		1


	//   ....[10]....
        /*0190*/ 	.word	0x00000650
        /*0194*/ 	.word	0x000000ff
        /*0198*/ 	.word	0x00000028
        /*019c*/ 	.short	0x0100
        /*019e*/ 	.byte	0x05
	.zero		1


	//   ....[11]....
        /*01a0*/ 	.word	0x00000660
        /*01a4*/ 	.word	0x000000ff
        /*01a8*/ 	.word	0x00000058
        /*01ac*/ 	.short	0x0100
        /*01ae*/ 	.byte	0x05
	.zero		1


	//   ....[12]....
        /*01b0*/ 	.word	0x00000790
        /*01b4*/ 	.word	0x000000ff
        /*01b8*/ 	.word	0x00000060
        /*01bc*/ 	.short	0x0100
        /*01be*/ 	.byte	0x07
	.zero		1


	//   ....[13]....
        /*01c0*/ 	.word	0x000007a0
        /*01c4*/ 	.word	0x000000ff
        /*01c8*/ 	.word	0x00000078
        /*01cc*/ 	.short	0x0100
        /*01ce*/ 	.byte	0x07
	.zero		1


	//   ....[14]....
        /*01d0*/ 	.word	0x000007b0
        /*01d4*/ 	.word	0x000000ff
        /*01d8*/ 	.word	0x00000068
        /*01dc*/ 	.short	0x0100
        /*01de*/ 	.byte	0x07
	.zero		1


	//   ....[15]....
        /*01e0*/ 	.word	0x000007c0
        /*01e4*/ 	.word	0x000000ff
        /*01e8*/ 	.word	0x00000080
        /*01ec*/ 	.short	0x0100
        /*01ee*/ 	.byte	0x07
	.zero		1


	//   ....[16]....
        /*01f0*/ 	.word	0x000007d0
        /*01f4*/ 	.word	0x000000ff
        /*01f8*/ 	.word	0x00000070
        /*01fc*/ 	.short	0x0100
        /*01fe*/ 	.byte	0x07
	.zero		1


	//   ....[17]....
        /*0200*/ 	.word	0x000007e0
        /*0204*/ 	.word	0x000000ff
        /*0208*/ 	.word	0x00000088
        /*020c*/ 	.short	0x0100
        /*020e*/ 	.byte	0x07
	.zero		1


	//   ....[18]....
        /*0210*/ 	.word	0x000008d0
        /*0214*/ 	.word	0x000000ff
        /*0218*/ 	.word	0x00000090
        /*021c*/ 	.short	0x0100
        /*021e*/ 	.byte	0x05
	.zero		1


	//   ....[19]....
        /*0220*/ 	.word	0x000008e0
        /*0224*/ 	.word	0x000000ff
        /*0228*/ 	.word	0x00000098
        /*022c*/ 	.short	0x0100
        /*022e*/ 	.byte	0x05
	.zero		1


	//   ....[20]....
        /*0230*/ 	.word	0x00000a20
        /*0234*/ 	.word	0x000000ff
        /*0238*/ 	.word	0x000000a0
        /*023c*/ 	.short	0x0100
        /*023e*/ 	.byte	0x05
	.zero		1


	//   ....[21]....
        /*0240*/ 	.word	0x00000a30
        /*0244*/ 	.word	0x000000ff
        /*0248*/ 	.word	0x000000b0
        /*024c*/ 	.short	0x0100
        /*024e*/ 	.byte	0x05
	.zero		1


	//   ....[22]....
        /*0250*/ 	.word	0x00000a40
        /*0254*/ 	.word	0x000000ff
        /*0258*/ 	.word	0x000000a8
        /*025c*/ 	.short	0x0100
        /*025e*/ 	.byte	0x05
	.zero		1


	//   ....[23]....
        /*0260*/ 	.word	0x00000a50
        /*0264*/ 	.word	0x000000ff
        /*0268*/ 	.word	0x000000b8
        /*026c*/ 	.short	0x0100
        /*026e*/ 	.byte	0x05
	.zero		1


	//   ....[24]....
        /*0270*/ 	.word	0x00000b80
        /*0274*/ 	.word	0x000000ff
        /*0278*/ 	.word	0x000000c0
        /*027c*/ 	.short	0x0100
        /*027e*/ 	.byte	0x07
	.zero		1


	//   ....[25]....
        /*0280*/ 	.word	0x00000b90
        /*0284*/ 	.word	0x000000ff
        /*0288*/ 	.word	0x000000e0
        /*028c*/ 	.short	0x0100
        /*028e*/ 	.byte	0x07
	.zero		1


	//   ....[26]....
        /*0290*/ 	.word	0x00000ba0
        /*0294*/ 	.word	0x000000ff
        /*0298*/ 	.word	0x000000c8
        /*029c*/ 	.short	0x0100
        /*029e*/ 	.byte	0x07
	.zero		1


	//   ....[27]....
        /*02a0*/ 	.word	0x00000bb0
        /*02a4*/ 	.word	0x000000ff
        /*02a8*/ 	.word	0x000000e8
        /*02ac*/ 	.short	0x0100
        /*02ae*/ 	.byte	0x07
	.zero		1


	//   ....[28]....
        /*02b0*/ 	.word	0x00000bc0
        /*02b4*/ 	.word	0x000000ff
        /*02b8*/ 	.word	0x000000d0
        /*02bc*/ 	.short	0x0100
        /*02be*/ 	.byte	0x07
	.zero		1


	//   ....[29]....
        /*02c0*/ 	.word	0x00000bd0
        /*02c4*/ 	.word	0x000000ff
        /*02c8*/ 	.word	0x000000f0
        /*02cc*/ 	.short	0x0100
        /*02ce*/ 	.byte	0x07
	.zero		1


	//   ....[30]....
        /*02d0*/ 	.word	0x00000be0
        /*02d4*/ 	.word	0x000000ff
        /*02d8*/ 	.word	0x000000d8
        /*02dc*/ 	.short	0x0100
        /*02de*/ 	.byte	0x07
	.zero		1


	//   ....[31]....
        /*02e0*/ 	.word	0x00000bf0
        /*02e4*/ 	.word	0x000000ff
        /*02e8*/ 	.word	0x000000f8
        /*02ec*/ 	.short	0x0100
        /*02ee*/ 	.byte	0x07
	.zero		1


	//   ....[32]....
        /*02f0*/ 	.word	0x00000ce0
        /*02f4*/ 	.word	0x000000ff
        /*02f8*/ 	.word	0x00000100
        /*02fc*/ 	.short	0x0100
        /*02fe*/ 	.byte	0x05
	.zero		1


	//   ....[33]....
        /*0300*/ 	.word	0x00000cf0
        /*0304*/ 	.word	0x000000ff
        /*0308*/ 	.word	0x00000110
        /*030c*/ 	.short	0x0100
        /*030e*/ 	.byte	0x05
	.zero		1


	//   ....[34]....
        /*0310*/ 	.word	0x00000d00
        /*0314*/ 	.word	0x000000ff
        /*0318*/ 	.word	0x00000108
        /*031c*/ 	.short	0x0100
        /*031e*/ 	.byte	0x05
	.zero		1


	//   ....[35]....
        /*0320*/ 	.word	0x00000d10
        /*0324*/ 	.word	0x000000ff
        /*0328*/ 	.word	0x00000118
        /*032c*/ 	.short	0x0100
        /*032e*/ 	.byte	0x05
	.zero		1


	//   ....[36]....
        /*0330*/ 	.word	0x000015e0
        /*0334*/ 	.word	0x00000002
        /*0338*/ 	.word	0x00000110
        /*033c*/ 	.short	0x010a
        /*033e*/ 	.byte	0xff
	.zero		1


	//   ....[37]....
        /*0340*/ 	.word	0x00001610
        /*0344*/ 	.word	0x00000002
        /*0348*/ 	.word	0x00000100
        /*034c*/ 	.short	0x0101
        /*034e*/ 	.byte	0xff
	.zero		1


	//   ....[38]....
        /*0350*/ 	.word	0x000016e0
        /*0354*/ 	.word	0x000000ff
        /*0358*/ 	.word	0x00000030
        /*035c*/ 	.short	0x010a
        /*035e*/ 	.byte	0x08
	.zero		1


	//   ....[39]....
        /*0360*/ 	.word	0x00001780
        /*0364*/ 	.word	0x000000ff
        /*0368*/ 	.word	0x00000030
        /*036c*/ 	.short	0x010a
        /*036e*/ 	.byte	0x21
	.zero		1


	//   ....[40]....
        /*0370*/ 	.word	0x000018e0
        /*0374*/ 	.word	0x000000ff
        /*0378*/ 	.word	0x00000030
        /*037c*/ 	.short	0x010a
        /*037e*/ 	.byte	0x08
	.zero		1


	//   ....[41]....
        /*0380*/ 	.word	0x000019d0
        /*0384*/ 	.word	0x000000ff
        /*0388*/ 	.word	0x00000098
        /*038c*/ 	.short	0x0101
        /*038e*/ 	.byte	0x04
	.zero		1


	//   ....[42]....
        /*0390*/ 	.word	0x000019f0
        /*0394*/ 	.word	0x000000ff
        /*0398*/ 	.word	0x00000030
        /*039c*/ 	.short	0x010a
        /*039e*/ 	.byte	0x08
	.zero		1


	//   ....[43]....
        /*03a0*/ 	.word	0x00001a70
        /*03a4*/ 	.word	0x000000ff
        /*03a8*/ 	.word	0x00000030
        /*03ac*/ 	.short	0x010a
        /*03ae*/ 	.byte	0x11
	.zero		1


	//   ....[44]....
        /*03b0*/ 	.word	0x00001bd0
        /*03b4*/ 	.word	0x000000ff
        /*03b8*/ 	.word	0x00000030
        /*03bc*/ 	.short	0x010a
        /*03be*/ 	.byte	0x08
	.zero		1


	//   ....[45]....
        /*03c0*/ 	.word	0x00001cf0
        /*03c4*/ 	.word	0x00000002
        /*03c8*/ 	.word	0x000000a0
        /*03cc*/ 	.short	0x010a
        /*03ce*/ 	.byte	0xff
	.zero		1


	//   ....[46]....
        /*03d0*/ 	.word	0x00001db0
        /*03d4*/ 	.word	0x00000002
        /*03d8*/ 	.word	0x00000000
        /*03dc*/ 	.short	0x0101
        /*03de*/ 	.byte	0xff
	.zero		1


	//   ....[47]....
        /*03e0*/ 	.word	0x00002310
        /*03e4*/ 	.word	0x000000ff
        /*03e8*/ 	.word	0x00000000
        /*03ec*/ 	.short	0x010a
        /*03ee*/ 	.byte	0x05
	.zero		1


	//   ....[48]....
        /*03f0*/ 	.word	0x000023a0
        /*03f4*/ 	.word	0x000000ff
        /*03f8*/ 	.word	0x00000000
        /*03fc*/ 	.short	0x010a
        /*03fe*/ 	.byte	0x05
	.zero		1


	//   ....[49]....
        /*0400*/ 	.word	0x00002430
        /*0404*/ 	.word	0x000000ff
        /*0408*/ 	.word	0x00000000
        /*040c*/ 	.short	0x010a
        /*040e*/ 	.byte	0x05
	.zero		1


	//   ....[50]....
        /*0410*/ 	.word	0x000024c0
        /*0414*/ 	.word	0x000000ff
        /*0418*/ 	.word	0x00000000
        /*041c*/ 	.short	0x010a
        /*041e*/ 	.byte	0x05
	.zero		1


	//   ....[51]....
        /*0420*/ 	.word	0x00002550
        /*0424*/ 	.word	0x000000ff
        /*0428*/ 	.word	0x00000000
        /*042c*/ 	.short	0x010a
        /*042e*/ 	.byte	0x05
	.zero		1


	//   ....[52]....
        /*0430*/ 	.word	0x000025f0
        /*0434*/ 	.word	0x00000000
        /*0438*/ 	.word	0x00000000
        /*043c*/ 	.short	0x010a
        /*043e*/ 	.byte	0xff
	.zero		1


	//   ....[53]....
        /*0440*/ 	.word	0x00002710
        /*0444*/ 	.word	0x00000000
        /*0448*/ 	.word	0x00000100
        /*044c*/ 	.short	0x010a
        /*044e*/ 	.byte	0xff
	.zero		1


	//   ....[54]....
        /*0450*/ 	.word	0x00002780
        /*0454*/ 	.word	0x00000000
        /*0458*/ 	.word	0x00000000
        /*045c*/ 	.short	0x0101
        /*045e*/ 	.byte	0xff
	.zero		1


	//   ....[55]....
        /*0460*/ 	.word	0x000027a0
        /*0464*/ 	.word	0x000000ff
        /*0468*/ 	.word	0x000000b0
        /*046c*/ 	.short	0x010a
        /*046e*/ 	.byte	0x05
	.zero		1


	//   ....[56]....
        /*0470*/ 	.word	0x000028c0
        /*0474*/ 	.word	0x00000000
        /*0478*/ 	.word	0x000000a0
        /*047c*/ 	.short	0x010a
        /*047e*/ 	.byte	0xff
	.zero		1


	//   ....[57]....
        /*0480*/ 	.word	0x000029c0
        /*0484*/ 	.word	0x00000000
        /*0488*/ 	.word	0x00000000
        /*048c*/ 	.short	0x0101
        /*048e*/ 	.byte	0xff
	.zero		1


	//   ....[58]....
        /*0490*/ 	.word	0x00002a50
        /*0494*/ 	.word	0x000000ff
        /*0498*/ 	.word	0x000000b0
        /*049c*/ 	.short	0x0106
        /*049e*/ 	.byte	0x05
	.zero		1


	//   ....[59]....
        /*04a0*/ 	.word	0x00002a70
        /*04a4*/ 	.word	0x000000ff
        /*04a8*/ 	.word	0x000000b0
        /*04ac*/ 	.short	0x010a
        /*04ae*/ 	.byte	0x05
	.zero		1


	//   ....[60]....
        /*04b0*/ 	.word	0x00002b00
        /*04b4*/ 	.word	0x000000ff
        /*04b8*/ 	.word	0x000000b0
        /*04bc*/ 	.short	0x0106
        /*04be*/ 	.byte	0x04
	.zero		1


	//   ....[61]....
        /*04c0*/ 	.word	0x00002b40
        /*04c4*/ 	.word	0x00000000
        /*04c8*/ 	.word	0x000000b0
        /*04cc*/ 	.short	0x010a
        /*04ce*/ 	.byte	0xff
	.zero		1


	//   ....[62]....
        /*04d0*/ 	.word	0x00003040
        /*04d4*/ 	.word	0x00000000
        /*04d8*/ 	.word	0x000000a0
        /*04dc*/ 	.short	0x010a
        /*04de*/ 	.byte	0xff
	.zero		1


	//   ....[63]....
        /*04e0*/ 	.word	0x00003140
        /*04e4*/ 	.word	0x00000003
        /*04e8*/ 	.word	0x00000000
        /*04ec*/ 	.short	0x0101
        /*04ee*/ 	.byte	0xff
	.zero		1


	//   ....[64]....
        /*04f0*/ 	.word	0x00003150
        /*04f4*/ 	.word	0x000000ff
        /*04f8*/ 	.word	0x00000000
        /*04fc*/ 	.short	0x010a
        /*04fe*/ 	.byte	0x04
	.zero		1


	//   ....[65]....
        /*0500*/ 	.word	0x000031d0
        /*0504*/ 	.word	0x000000ff
        /*0508*/ 	.word	0x000000e0
        /*050c*/ 	.short	0x010a
        /*050e*/ 	.byte	0x08
	.zero		1


	//   ....[66]....
        /*0510*/ 	.word	0x000032b0
        /*0514*/ 	.word	0x000000ff
        /*0518*/ 	.word	0x00000000
        /*051c*/ 	.short	0x010a
        /*051e*/ 	.byte	0x07
	.zero		1


	//   ....[67]....
        /*0520*/ 	.word	0x000033f0
        /*0524*/ 	.word	0x000000ff
        /*0528*/ 	.word	0x00000000
        /*052c*/ 	.short	0x010a
        /*052e*/ 	.byte	0x04
	.zero		1


	//   ....[68]....
        /*0530*/ 	.word	0x000035e0
        /*0534*/ 	.word	0x000000ff
        /*0538*/ 	.word	0x00000000
        /*053c*/ 	.short	0x010a
        /*053e*/ 	.byte	0x05
	.zero		1


	//   ....[69]....
        /*0540*/ 	.word	0x00003670
        /*0544*/ 	.word	0x000000ff
        /*0548*/ 	.word	0x00000000
        /*054c*/ 	.short	0x010a
        /*054e*/ 	.byte	0x05
	.zero		1


	//   ....[70]....
        /*0550*/ 	.word	0x00003700
        /*0554*/ 	.word	0x000000ff
        /*0558*/ 	.word	0x00000000
        /*055c*/ 	.short	0x010a
        /*055e*/ 	.byte	0x05
	.zero		1


	//   ....[71]....
        /*0560*/ 	.word	0x00003790
        /*0564*/ 	.word	0x000000ff
        /*0568*/ 	.word	0x00000000
        /*056c*/ 	.short	0x010a
        /*056e*/ 	.byte	0x07
	.zero		1


	//   ....[72]....
        /*0570*/ 	.word	0x00003bc0
        /*0574*/ 	.word	0x00000000
        /*0578*/ 	.word	0x000000a0
        /*057c*/ 	.short	0x010a
        /*057e*/ 	.byte	0xff
	.zero		1


	//   ....[73]....
        /*0580*/ 	.word	0x00003c80
        /*0584*/ 	.word	0x00000000
        /*0588*/ 	.word	0x00000000
        /*058c*/ 	.short	0x0101
        /*058e*/ 	.byte	0xff
	.zero		1


	//   ....[74]....
        /*0590*/ 	.word	0x00003fa0
        /*0594*/ 	.word	0x000000ff
        /*0598*/ 	.word	0x00000098
        /*059c*/ 	.short	0x010a
        /*059e*/ 	.byte	0x07
	.zero		1


	//   ....[75]....
        /*05a0*/ 	.word	0x000041c0
        /*05a4*/ 	.word	0x000000ff
        /*05a8*/ 	.word	0x00000078
        /*05ac*/ 	.short	0x010a
        /*05ae*/ 	.byte	0x0f
	.zero		1


	//   ....[76]....
        /*05b0*/ 	.word	0x000043c0
        /*05b4*/ 	.word	0x000000ff
        /*05b8*/ 	.word	0x00000060
        /*05bc*/ 	.short	0x010b
        /*05be*/ 	.byte	0x0f
	.zero		1


	//   ....[77]....
        /*05c0*/ 	.word	0x00004410
        /*05c4*/ 	.word	0x000000ff
        /*05c8*/ 	.word	0x00000000
        /*05cc*/ 	.short	0x0101
        /*05ce*/ 	.byte	0x10
	.zero		1


	//   ....[78]....
        /*05d0*/ 	.word	0x00004450
        /*05d4*/ 	.word	0x000000ff
        /*05d8*/ 	.word	0x00000078
        /*05dc*/ 	.short	0x010a
        /*05de*/ 	.byte	0x0d
	.zero		1


	//   ....[79]....
        /*05e0*/ 	.word	0x00004690
        /*05e4*/ 	.word	0x000000ff
        /*05e8*/ 	.word	0x00000060
        /*05ec*/ 	.short	0x010b
        /*05ee*/ 	.byte	0x0d
	.zero		1


	//   ....[80]....
        /*05f0*/ 	.word	0x00004700
        /*05f4*/ 	.word	0x000000ff
        /*05f8*/ 	.word	0x00000000
        /*05fc*/ 	.short	0x0101
        /*05fe*/ 	.byte	0x0f
	.zero		1


	//   ....[81]....
        /*0600*/ 	.word	0x00004750
        /*0604*/ 	.word	0x000000ff
        /*0608*/ 	.word	0x00000000
        /*060c*/ 	.short	0x010a
        /*060e*/ 	.byte	0x04
	.zero		1


	//   ....[82]....
        /*0610*/ 	.word	0x000047e0
        /*0614*/ 	.word	0x000000ff
        /*0618*/ 	.word	0x00000000
        /*061c*/ 	.short	0x010a
        /*061e*/ 	.byte	0x04
	.zero		1


	//   ....[83]....
        /*0620*/ 	.word	0x00004880
        /*0624*/ 	.word	0x00000000
        /*0628*/ 	.word	0x00000000
        /*062c*/ 	.short	0x010a
        /*062e*/ 	.byte	0xff
	.zero		1


	//   ....[84]....
        /*0630*/ 	.word	0x00004bf0
        /*0634*/ 	.word	0x00000000
        /*0638*/ 	.word	0x000000a0
        /*063c*/ 	.short	0x010a
        /*063e*/ 	.byte	0xff
	.zero		1


	//   ....[85]....
        /*0640*/ 	.word	0x00004d00
        /*0644*/ 	.word	0x00000000
        /*0648*/ 	.word	0x00000000
        /*064c*/ 	.short	0x0101
        /*064e*/ 	.byte	0xff
	.zero		1


	//   ....[86]....
        /*0650*/ 	.word	0x00005710
        /*0654*/ 	.word	0x00000002
        /*0658*/ 	.word	0x00000060
        /*065c*/ 	.short	0x010a
        /*065e*/ 	.byte	0xff
	.zero		1


	//   ....[87]....
        /*0660*/ 	.word	0x00005750
        /*0664*/ 	.word	0x0000002c
        /*0668*/ 	.word	0x000000c0
        /*066c*/ 	.short	0x010a
        /*066e*/ 	.byte	0xff
	.zero		1


	//   ....[88]....
        /*0670*/ 	.word	0x00005840
        /*0674*/ 	.word	0x00000002
        /*0678*/ 	.word	0x00000060
        /*067c*/ 	.short	0x010a
        /*067e*/ 	.byte	0xff
	.zero		1


	//   ....[89]....
        /*0680*/ 	.word	0x000059d0
        /*0684*/ 	.word	0x0000002c
        /*0688*/ 	.word	0x000000c0
        /*068c*/ 	.short	0x010a
        /*068e*/ 	.byte	0xff
	.zero		1


	//   ....[90]....
        /*0690*/ 	.word	0x00006190
        /*0694*/ 	.word	0x00000000
        /*0698*/ 	.word	0x00000000
        /*069c*/ 	.short	0x0101
        /*069e*/ 	.byte	0xff
	.zero		1


	//   ....[91]....
        /*06a0*/ 	.word	0x000061a0
        /*06a4*/ 	.word	0x00000002
        /*06a8*/ 	.word	0x00000060
        /*06ac*/ 	.short	0x010a
        /*06ae*/ 	.byte	0xff
	.zero		1


	//   ....[92]....
        /*06b0*/ 	.word	0x00006260
        /*06b4*/ 	.word	0x00000002
        /*06b8*/ 	.word	0x00000060
        /*06bc*/ 	.short	0x010a
        /*06be*/ 	.byte	0xff
	.zero		1


	//   ....[93]....
        /*06c0*/ 	.word	0x00006590
        /*06c4*/ 	.word	0x000000ff
        /*06c8*/ 	.word	0x00000000
        /*06cc*/ 	.short	0x0101
        /*06ce*/ 	.byte	0x05
	.zero		1


	//   ....[94]....
        /*06d0*/ 	.word	0x00006b50
        /*06d4*/ 	.word	0x00000000
        /*06d8*/ 	.word	0x00000000
        /*06dc*/ 	.short	0x0101
        /*06de*/ 	.byte	0xff
	.zero		1


	//   ....[95]....
        /*06e0*/ 	.word	0x00006dc0
        /*06e4*/ 	.word	0x000000ff
        /*06e8*/ 	.word	0x00000000
        /*06ec*/ 	.short	0x0101
        /*06ee*/ 	.byte	0x04
	.zero		1


	//   ....[96]....
        /*06f0*/ 	.word	0x00006de0
        /*06f4*/ 	.word	0x00000002
        /*06f8*/ 	.word	0x00000110
        /*06fc*/ 	.short	0x010a
        /*06fe*/ 	.byte	0xff
	.zero		1


	//   ....[97]....
        /*0700*/ 	.word	0x00006e40
        /*0704*/ 	.word	0x00000002
        /*0708*/ 	.word	0x00000030
        /*070c*/ 	.short	0x010a
        /*070e*/ 	.byte	0xff
	.zero		1


	//   ....[98]....
        /*0710*/ 	.word	0x00006ea0
        /*0714*/ 	.word	0x00000002
        /*0718*/ 	.word	0x00000030
        /*071c*/ 	.short	0x010a
        /*071e*/ 	.byte	0xff
	.zero		1


	//   ....[99]....
        /*0720*/ 	.word	0x00006ef0
        /*0724*/ 	.word	0x00000002
        /*0728*/ 	.word	0x000000a0
        /*072c*/ 	.short	0x010a
        /*072e*/ 	.byte	0xff
	.zero		1


	//   ....[100]....
        /*0730*/ 	.word	0x00006f50
        /*0734*/ 	.word	0x00000000
        /*0738*/ 	.word	0x00000000
        /*073c*/ 	.short	0x010a
        /*073e*/ 	.byte	0xff
	.zero		1


	//   ....[101]....
        /*0740*/ 	.word	0x00006fb0
        /*0744*/ 	.word	0x00000000
        /*0748*/ 	.word	0x00000000
        /*074c*/ 	.short	0x010a
        /*074e*/ 	.byte	0xff
	.zero		1


	//   ....[102]....
        /*0750*/ 	.word	0x00007010
        /*0754*/ 	.word	0x00000000
        /*0758*/ 	.word	0x00000000
        /*075c*/ 	.short	0x010a
        /*075e*/ 	.byte	0xff
	.zero		1


	//   ....[103]....
        /*0760*/ 	.word	0x00007070
        /*0764*/ 	.word	0x00000000
        /*0768*/ 	.word	0x00000000
        /*076c*/ 	.short	0x010a
        /*076e*/ 	.byte	0xff
	.zero		1


	//   ....[104]....
        /*0770*/ 	.word	0x000070d0
        /*0774*/ 	.word	0x00000000
        /*0778*/ 	.word	0x00000000
        /*077c*/ 	.short	0x010a
        /*077e*/ 	.byte	0xff
	.zero		1


	//   ....[105]....
        /*0780*/ 	.word	0x00007120
        /*0784*/ 	.word	0x00000000
        /*0788*/ 	.word	0x00000100
        /*078c*/ 	.short	0x010a
        /*078e*/ 	.byte	0xff
	.zero		1


	//   ....[106]....
        /*0790*/ 	.word	0x00007180
        /*0794*/ 	.word	0x00000000
        /*0798*/ 	.word	0x000000b0
        /*079c*/ 	.short	0x010a
        /*079e*/ 	.byte	0xff
	.zero		1


	//   ....[107]....
        /*07a0*/ 	.word	0x000071d0
        /*07a4*/ 	.word	0x00000000
        /*07a8*/ 	.word	0x000000a0
        /*07ac*/ 	.short	0x010a
        /*07ae*/ 	.byte	0xff
	.zero		1


	//   ....[108]....
        /*07b0*/ 	.word	0x00007230
        /*07b4*/ 	.word	0x00000000
        /*07b8*/ 	.word	0x000000b0
        /*07bc*/ 	.short	0x010a
        /*07be*/ 	.byte	0xff
	.zero		1


	//   ....[109]....
        /*07c0*/ 	.word	0x00007280
        /*07c4*/ 	.word	0x00000000
        /*07c8*/ 	.word	0x000000a0
        /*07cc*/ 	.short	0x010a
        /*07ce*/ 	.byte	0xff
	.zero		1


	//   ....[110]....
        /*07d0*/ 	.word	0x000072e0
        /*07d4*/ 	.word	0x00000002
        /*07d8*/ 	.word	0x000000e0
        /*07dc*/ 	.short	0x010a
        /*07de*/ 	.byte	0xff
	.zero		1


	//   ....[111]....
        /*07e0*/ 	.word	0x00007340
        /*07e4*/ 	.word	0x00000000
        /*07e8*/ 	.word	0x00000000
        /*07ec*/ 	.short	0x010a
        /*07ee*/ 	.byte	0xff
	.zero		1


	//   ....[112]....
        /*07f0*/ 	.word	0x000073a0
        /*07f4*/ 	.word	0x00000000
        /*07f8*/ 	.word	0x00000000
        /*07fc*/ 	.short	0x010a
        /*07fe*/ 	.byte	0xff
	.zero		1


	//   ....[113]....
        /*0800*/ 	.word	0x00007400
        /*0804*/ 	.word	0x00000000
        /*0808*/ 	.word	0x00000000
        /*080c*/ 	.short	0x010a
        /*080e*/ 	.byte	0xff
	.zero		1


	//   ....[114]....
        /*0810*/ 	.word	0x00007460
        /*0814*/ 	.word	0x00000000
        /*0818*/ 	.word	0x00000000
        /*081c*/ 	.short	0x010a
        /*081e*/ 	.byte	0xff
	.zero		1


	//   ....[115]....
        /*0820*/ 	.word	0x000074c0
        /*0824*/ 	.word	0x00000000
        /*0828*/ 	.word	0x00000000
        /*082c*/ 	.short	0x010a
        /*082e*/ 	.byte	0xff
	.zero		1


	//   ....[116]....
        /*0830*/ 	.word	0x00007510
        /*0834*/ 	.word	0x00000000
        /*0838*/ 	.word	0x000000a0
        /*083c*/ 	.short	0x010a
        /*083e*/ 	.byte	0xff
	.zero		1


	//   ....[117]....
        /*0840*/ 	.word	0x00007570
        /*0844*/ 	.word	0x00000000
        /*0848*/ 	.word	0x00000098
        /*084c*/ 	.short	0x010a
        /*084e*/ 	.byte	0xff
	.zero		1


	//   ....[118]....
        /*0850*/ 	.word	0x000075d0
        /*0854*/ 	.word	0x00000000
        /*0858*/ 	.word	0x00000078
        /*085c*/ 	.short	0x010a
        /*085e*/ 	.byte	0xff
	.zero		1


	//   ....[119]....
        /*0860*/ 	.word	0x00007630
        /*0864*/ 	.word	0x00000000
        /*0868*/ 	.word	0x00000078
        /*086c*/ 	.short	0x010a
        /*086e*/ 	.byte	0xff
	.zero		1


	//   ....[120]....
        /*0870*/ 	.word	0x00007690
        /*0874*/ 	.word	0x00000000
        /*0878*/ 	.word	0x00000000
        /*087c*/ 	.short	0x010a
        /*087e*/ 	.byte	0xff
	.zero		1


	//   ....[121]....
        /*0880*/ 	.word	0x000076f0
        /*0884*/ 	.word	0x00000000
        /*0888*/ 	.word	0x00000000
        /*088c*/ 	.short	0x010a
        /*088e*/ 	.byte	0xff
	.zero		1


	//   ....[122]....
        /*0890*/ 	.word	0x00007740
        /*0894*/ 	.word	0x00000000
        /*0898*/ 	.word	0x000000a0
        /*089c*/ 	.short	0x010a
        /*089e*/ 	.byte	0xff
	.zero		1


	//   ....[123]....
        /*08a0*/ 	.word	0x00007790
        /*08a4*/ 	.word	0x00000002
        /*08a8*/ 	.word	0x00000060
        /*08ac*/ 	.short	0x010a
        /*08ae*/ 	.byte	0xff
	.zero		1


	//   ....[124]....
        /*08b0*/ 	.word	0x000077e0
        /*08b4*/ 	.word	0x0000002c
        /*08b8*/ 	.word	0x000000c0
        /*08bc*/ 	.short	0x010a
        /*08be*/ 	.byte	0xff
	.zero		1


	//   ....[125]....
        /*08c0*/ 	.word	0x00007830
        /*08c4*/ 	.word	0x00000002
        /*08c8*/ 	.word	0x00000060
        /*08cc*/ 	.short	0x010a
        /*08ce*/ 	.byte	0xff
	.zero		1


	//----- nvinfo : EIATTR_NUM_MBARRIERS
	.align		4
.L_47:
        /*08d0*/ 	.byte	0x03, 0x38
        /*08d2*/ 	.short	0x0024


	//----- nvinfo : EIATTR_EXIT_INSTR_OFFSETS
	.align		4
        /*08d4*/ 	.byte	0x04, 0x1c
        /*08d6*/ 	.short	(.L_49 - .L_48)


	//   ....[0]....
.L_48:
        /*08d8*/ 	.word	0x00002620


	//   ....[1]....
        /*08dc*/ 	.word	0x00002b10


	//   ....[2]....
        /*08e0*/ 	.word	0x00002b70


	//   ....[3]....
        /*08e4*/ 	.word	0x000039f0


	//   ....[4]....
        /*08e8*/ 	.word	0x000048b0


	//   ....[5]....
        /*08ec*/ 	.word	0x000048f0


	//   ....[6]....
        /*08f0*/ 	.word	0x00006cb0


	//   ....[7]....
        /*08f4*/ 	.word	0x00006d30


	//   ....[8]....
        /*08f8*/ 	.word	0x00006d60


	//   ....[9]....
        /*08fc*/ 	.word	0x00006dd0


	//----- nvinfo : EIATTR_MAX_THREADS
	.align		4
.L_49:
        /*0900*/ 	.byte	0x04, 0x05
        /*0902*/ 	.short	(.L_51 - .L_50)
.L_50:
        /*0904*/ 	.word	0x00000100
        /*0908*/ 	.word	0x00000001
        /*090c*/ 	.word	0x00000001


	//----- nvinfo : EIATTR_CRS_STACK_SIZE
	.align		4
.L_51:
        /*0910*/ 	.byte	0x04, 0x1e
        /*0912*/ 	.short	(.L_53 - .L_52)
.L_52:
        /*0914*/ 	.word	0x00000000


	//----- nvinfo : EIATTR_CBANK_PARAM_SIZE
	.align		4
.L_53:
        /*0918*/ 	.byte	0x03, 0x19
        /*091a*/ 	.short	0x0800


	//----- nvinfo : EIATTR_PARAM_CBANK
	.align		4
        /*091c*/ 	.byte	0x04, 0x0a
        /*091e*/ 	.short	(.L_55 - .L_54)
	.align		4
.L_54:
        /*0920*/ 	.word	index@(.nv.constant0._ZN7cutlass13device_kernelINS_4gemm6kernel13GemmUniversalIN4cute5tupleIJiiiiEEENS1_10collective13CollectiveMmaINS1_35MainloopSm100TmaUmmaWarpSpecializedILi6ELi2ELi4ENS5_IJNS4_1CILi1EEESB_SB_EEEEENS5_IJNSA_ILi64EEESE_NSA_ILi32EEEEEENS_6half_tENS5_IJlSB_lEEESH_SI_NS4_8TiledMMAINS4_8MMA_AtomIJNS4_20SM100_MMA_F16BF16_SSISH_SH_fLi64ELi64ELNS4_4UMMA5MajorE0ELSN_0ELNSM_7ScaleInE0ELSO_0EEEEEENS4_6LayoutISC_NS5_IJNSA_ILi0EEESS_SS_EEEEENS5_IJNS4_10UnderscoreESV_SV_EEEEENS4_13SM90_TMA_LOADENS4_14ComposedLayoutINS4_7SwizzleILi2ELi4ELi3EEENS4_18smem_ptr_flag_bitsILi16EEENSR_INS5_IJNSA_ILi8EEESF_EEENS5_IJSF_SB_EEEEEEEvNS4_8identityESY_S18_vS19_EENS_8epilogue10collective18CollectiveEpilogueINS1B_23Sm100TmaWarpSpecializedILi3ELi2ELi16ELb1ELb0EEEJSG_NS5_IJNSR_ISE_SB_EENSR_ISF_SB_EEEEESH_SI_SH_SI_NS1B_6fusion15FusionCallbacksIS1F_NS1J_17LinearCombinationISH_fSH_fLNS_15FloatRoundStyleE2EEESG_S1I_JEEENS4_5SM1004TMEM4LOAD26SM100_TMEM_LOAD_16dp256b4xESY_S18_NS4_17SM75_U32x4_LDSM_NENS4_14SM90_TMA_STOREES18_NS4_17SM90_U32x4_STSM_NENS4_39AutoVectorizingCopyWithAssumedAlignmentILi128EEEEEEvvEEEEvNT_6ParamsE)
        /*0924*/ 	.short	0x0380
        /*0926*/ 	.short	0x0800


	//----- nvinfo : EIATTR_SW_WAR
	.align		4
.L_55:
        /*0928*/ 	.byte	0x04, 0x36
        /*092a*/ 	.short	(.L_57 - .L_56)
.L_56:
        /*092c*/ 	.word	0x00000008
.L_57:


//--------------------- .nv.callgraph             --------------------------
	.section	.nv.callgraph,"",@"SHT_CUDA_CALLGRAPH"
	.align	4
	.sectionentsize	8
	.align		4
        /*0000*/ 	.word	0x00000000
	.align		4
        /*0004*/ 	.word	0xffffffff
	.align		4
        /*0008*/ 	.word	index@(_ZN7cutlass13device_kernelINS_4gemm6kernel13GemmUniversalIN4cute5tupleIJiiiiEEENS1_10collective13CollectiveMmaINS1_35MainloopSm100TmaUmmaWarpSpecializedILi6ELi2ELi4ENS5_IJNS4_1CILi1EEESB_SB_EEEEENS5_IJNSA_ILi64EEESE_NSA_ILi32EEEEEENS_6half_tENS5_IJlSB_lEEESH_SI_NS4_8TiledMMAINS4_8MMA_AtomIJNS4_20SM100_MMA_F16BF16_SSISH_SH_fLi64ELi64ELNS4_4UMMA5MajorE0ELSN_0ELNSM_7ScaleInE0ELSO_0EEEEEENS4_6LayoutISC_NS5_IJNSA_ILi0EEESS_SS_EEEEENS5_IJNS4_10UnderscoreESV_SV_EEEEENS4_13SM90_TMA_LOADENS4_14ComposedLayoutINS4_7SwizzleILi2ELi4ELi3EEENS4_18smem_ptr_flag_bitsILi16EEENSR_INS5_IJNSA_ILi8EEESF_EEENS5_IJSF_SB_EEEEEEEvNS4_8identityESY_S18_vS19_EENS_8epilogue10collective18CollectiveEpilogueINS1B_23Sm100TmaWarpSpecializedILi3ELi2ELi16ELb1ELb0EEEJSG_NS5_IJNSR_ISE_SB_EENSR_ISF_SB_EEEEESH_SI_SH_SI_NS1B_6fusion15FusionCallbacksIS1F_NS1J_17LinearCombinationISH_fSH_fLNS_15FloatRoundStyleE2EEESG_S1I_JEEENS4_5SM1004TMEM4LOAD26SM100_TMEM_LOAD_16dp256b4xESY_S18_NS4_17SM75_U32x4_LDSM_NENS4_14SM90_TMA_STOREES18_NS4_17SM90_U32x4_STSM_NENS4_39AutoVectorizingCopyWithAssumedAlignmentILi128EEEEEEvvEEEEvNT_6ParamsE)
	.align		4
        /*000c*/ 	.word	index@(__assertfail)
	.align		4
        /*0010*/ 	.word	0x00000000
	.align		4
        /*0014*/ 	.word	0xfffffffe
	.align		4
        /*0018*/ 	.word	0x00000000
	.align		4
        /*001c*/ 	.word	0xfffffffd
	.align		4
        /*0020*/ 	.word	0x00000000
	.align		4
        /*0024*/ 	.word	0xfffffffc


//--------------------- .nv.constant4             --------------------------
	.section	.nv.constant4,"a",@progbits
	.align	8
	.align		8
.nv.constant4:
        /*0000*/ 	.dword	__assertfail
	.align		8
        /*0008*/ 	.dword	__unnamed_1
	.align		8
        /*0010*/ 	.dword	__unnamed_2
	.align		8
        /*0018*/ 	.dword	_ZN40_INTERNAL_abda5c24_4_k_cu_6357f34c_217434cuda3std3__45__cpo5beginE
	.align		8
        /*0020*/ 	.dword	_ZN40_INTERNAL_abda5c24_4_k_cu_6357f34c_217434cuda3std3__45__cpo3endE
	.align		8
        /*0028*/ 	.dword	_ZN40_INTERNAL_abda5c24_4_k_cu_6357f34c_217434cuda3std3__45__cpo6cbeginE
	.align		8
        /*0030*/ 	.dword	_ZN40_INTERNAL_abda5c24_4_k_cu_6357f34c_217434cuda3std3__45__cpo4cendE
	.align		8
        /*0038*/ 	.dword	_ZN40_INTERNAL_abda5c24_4_k_cu_6357f34c_217434cuda3std3__442_GLOBAL__N__abda5c24_4_k_cu_6357f34c_217436ignoreE
	.align		8
        /*0040*/ 	.dword	_ZN40_INTERNAL_abda5c24_4_k_cu_6357f34c_217434cuda3std3__419piecewise_constructE
	.align		8
        /*0048*/ 	.dword	_ZN40_INTERNAL_abda5c24_4_k_cu_6357f34c_217434cuda3std3__48in_placeE
	.align		8
        /*0050*/ 	.dword	_ZN40_INTERNAL_abda5c24_4_k_cu_6357f34c_217434cuda3std6ranges3__45__cpo4swapE
	.align		8
        /*0058*/ 	.dword	_ZN40_INTERNAL_abda5c24_4_k_cu_6357f34c_217434cuda3std6ranges3__45__cpo9iter_moveE
	.align		8
        /*0060*/ 	.dword	_ZN40_INTERNAL_abda5c24_4_k_cu_6357f34c_217434cute7productE
	.align		8
        /*0068*/ 	.dword	_ZN40_INTERNAL_abda5c24_4_k_cu_6357f34c_217434cute1_E
	.align		8
        /*0070*/ 	.dword	$str$25
	.align		8
        /*0078*/ 	.dword	$str$26
	.align		8
        /*0080*/ 	.dword	$str$27
	.align		8
        /*0088*/ 	.dword	$str$28


//--------------------- .text._ZN7cutlass13device_kernelINS_4gemm6kernel13GemmUniversalIN4cute5tupleIJiiiiEEENS1_10collective13CollectiveMmaINS1_35MainloopSm100TmaUmmaWarpSpecializedILi6ELi2ELi4ENS5_IJNS4_1CILi1EEESB_SB_EEEEENS5_IJNSA_ILi64EEESE_NSA_ILi32EEEEEENS_6half_tENS5_IJlSB_lEEESH_SI_NS4_8TiledMMAINS4_8MMA_AtomIJNS4_20SM100_MMA_F16BF16_SSISH_SH_fLi64ELi64ELNS4_4UMMA5MajorE0ELSN_0ELNSM_7ScaleInE0ELSO_0EEEEEENS4_6LayoutISC_NS5_IJNSA_ILi0EEESS_SS_EEEEENS5_IJNS4_10UnderscoreESV_SV_EEEEENS4_13SM90_TMA_LOADENS4_14ComposedLayoutINS4_7SwizzleILi2ELi4ELi3EEENS4_18smem_ptr_flag_bitsILi16EEENSR_INS5_IJNSA_ILi8EEESF_EEENS5_IJSF_SB_EEEEEEEvNS4_8identityESY_S18_vS19_EENS_8epilogue10collective18CollectiveEpilogueINS1B_23Sm100TmaWarpSpecializedILi3ELi2ELi16ELb1ELb0EEEJSG_NS5_IJNSR_ISE_SB_EENSR_ISF_SB_EEEEESH_SI_SH_SI_NS1B_6fusion15FusionCallbacksIS1F_NS1J_17LinearCombinationISH_fSH_fLNS_15FloatRoundStyleE2EEESG_S1I_JEEENS4_5SM1004TMEM4LOAD26SM100_TMEM_LOAD_16dp256b4xESY_S18_NS4_17SM75_U32x4_LDSM_NENS4_14SM90_TMA_STOREES18_NS4_17SM90_U32x4_STSM_NENS4_39AutoVectorizingCopyWithAssumedAlignmentILi128EEEEEEvvEEEEvNT_6ParamsE --------------------------
	.section	.text._ZN7cutlass13device_kernelINS_4gemm6kernel13GemmUniversalIN4cute5tupleIJiiiiEEENS1_10collective13CollectiveMmaINS1_35MainloopSm100TmaUmmaWarpSpecializedILi6ELi2ELi4ENS5_IJNS4_1CILi1EEESB_SB_EEEEENS5_IJNSA_ILi64EEESE_NSA_ILi32EEEEEENS_6half_tENS5_IJlSB_lEEESH_SI_NS4_8TiledMMAINS4_8MMA_AtomIJNS4_20SM100_MMA_F16BF16_SSISH_SH_fLi64ELi64ELNS4_4UMMA5MajorE0ELSN_0ELNSM_7ScaleInE0ELSO_0EEEEEENS4_6LayoutISC_NS5_IJNSA_ILi0EEESS_SS_EEEEENS5_IJNS4_10UnderscoreESV_SV_EEEEENS4_13SM90_TMA_LOADENS4_14ComposedLayoutINS4_7SwizzleILi2ELi4ELi3EEENS4_18smem_ptr_flag_bitsILi16EEENSR_INS5_IJNSA_ILi8EEESF_EEENS5_IJSF_SB_EEEEEEEvNS4_8identityESY_S18_vS19_EENS_8epilogue10collective18CollectiveEpilogueINS1B_23Sm100TmaWarpSpecializedILi3ELi2ELi16ELb1ELb0EEEJSG_NS5_IJNSR_ISE_SB_EENSR_ISF_SB_EEEEESH_SI_SH_SI_NS1B_6fusion15FusionCallbacksIS1F_NS1J_17LinearCombinationISH_fSH_fLNS_15FloatRoundStyleE2EEESG_S1I_JEEENS4_5SM1004TMEM4LOAD26SM100_TMEM_LOAD_16dp256b4xESY_S18_NS4_17SM75_U32x4_LDSM_NENS4_14SM90_TMA_STOREES18_NS4_17SM90_U32x4_STSM_NENS4_39AutoVectorizingCopyWithAssumedAlignmentILi128EEEEEEvvEEEEvNT_6ParamsE,"ax",@progbits
	.align	128
.text._ZN7cutlass13device_kernelINS_4gemm6kernel13GemmUniversalIN4cute5tupleIJiiiiEEENS1_10collective13CollectiveMmaINS1_35MainloopSm100TmaUmmaWarpSpecializedILi6ELi2ELi4ENS5_IJNS4_1CILi1EEESB_SB_EEEEENS5_IJNSA_ILi64EEESE_NSA_ILi32EEEEEENS_6half_tENS5_IJlSB_lEEESH_SI_NS4_8TiledMMAINS4_8MMA_AtomIJNS4_20SM100_MMA_F16BF16_SSISH_SH_fLi64ELi64ELNS4_4UMMA5MajorE0ELSN_0ELNSM_7ScaleInE0ELSO_0EEEEEENS4_6LayoutISC_NS5_IJNSA_ILi0EEESS_SS_EEEEENS5_IJNS4_10UnderscoreESV_SV_EEEEENS4_13SM90_TMA_LOADENS4_14ComposedLayoutINS4_7SwizzleILi2ELi4ELi3EEENS4_18smem_ptr_flag_bitsILi16EEENSR_INS5_IJNSA_ILi8EEESF_EEENS5_IJSF_SB_EEEEEEEvNS4_8identityESY_S18_vS19_EENS_8epilogue10collective18CollectiveEpilogueINS1B_23Sm100TmaWarpSpecializedILi3ELi2ELi16ELb1ELb0EEEJSG_NS5_IJNSR_ISE_SB_EENSR_ISF_SB_EEEEESH_SI_SH_SI_NS1B_6fusion15FusionCallbacksIS1F_NS1J_17LinearCombinationISH_fSH_fLNS_15FloatRoundStyleE2EEESG_S1I_JEEENS4_5SM1004TMEM4LOAD26SM100_TMEM_LOAD_16dp256b4xESY_S18_NS4_17SM75_U32x4_LDSM_NENS4_14SM90_TMA_STOREES18_NS4_17SM90_U32x4_STSM_NENS4_39AutoVectorizingCopyWithAssumedAlignmentILi128EEEEEEvvEEEEvNT_6ParamsE:
        .type           _ZN7cutlass13device_kernelINS_4gemm6kernel13GemmUniversalIN4cute5tupleIJiiiiEEENS1_10collective13CollectiveMmaINS1_35MainloopSm100TmaUmmaWarpSpecializedILi6ELi2ELi4ENS5_IJNS4_1CILi1EEESB_SB_EEEEENS5_IJNSA_ILi64EEESE_NSA_ILi32EEEEEENS_6half_tENS5_IJlSB_lEEESH_SI_NS4_8TiledMMAINS4_8MMA_AtomIJNS4_20SM100_MMA_F16BF16_SSISH_SH_fLi64ELi64ELNS4_4UMMA5MajorE0ELSN_0ELNSM_7ScaleInE0ELSO_0EEEEEENS4_6LayoutISC_NS5_IJNSA_ILi0EEESS_SS_EEEEENS5_IJNS4_10UnderscoreESV_SV_EEEEENS4_13SM90_TMA_LOADENS4_14ComposedLayoutINS4_7SwizzleILi2ELi4ELi3EEENS4_18smem_ptr_flag_bitsILi16EEENSR_INS5_IJNSA_ILi8EEESF_EEENS5_IJSF_SB_EEEEEEEvNS4_8identityESY_S18_vS19_EENS_8epilogue10collective18CollectiveEpilogueINS1B_23Sm100TmaWarpSpecializedILi3ELi2ELi16ELb1ELb0EEEJSG_NS5_IJNSR_ISE_SB_EENSR_ISF_SB_EEEEESH_SI_SH_SI_NS1B_6fusion15FusionCallbacksIS1F_NS1J_17LinearCombinationISH_fSH_fLNS_15FloatRoundStyleE2EEESG_S1I_JEEENS4_5SM1004TMEM4LOAD26SM100_TMEM_LOAD_16dp256b4xESY_S18_NS4_17SM75_U32x4_LDSM_NENS4_14SM90_TMA_STOREES18_NS4_17SM90_U32x4_STSM_NENS4_39AutoVectorizingCopyWithAssumedAlignmentILi128EEEEEEvvEEEEvNT_6ParamsE,@function
        .size           _ZN7cutlass13device_kernelINS_4gemm6kernel13GemmUniversalIN4cute5tupleIJiiiiEEENS1_10collective13CollectiveMmaINS1_35MainloopSm100TmaUmmaWarpSpecializedILi6ELi2ELi4ENS5_IJNS4_1CILi1EEESB_SB_EEEEENS5_IJNSA_ILi64EEESE_NSA_ILi32EEEEEENS_6half_tENS5_IJlSB_lEEESH_SI_NS4_8TiledMMAINS4_8MMA_AtomIJNS4_20SM100_MMA_F16BF16_SSISH_SH_fLi64ELi64ELNS4_4UMMA5MajorE0ELSN_0ELNSM_7ScaleInE0ELSO_0EEEEEENS4_6LayoutISC_NS5_IJNSA_ILi0EEESS_SS_EEEEENS5_IJNS4_10UnderscoreESV_SV_EEEEENS4_13SM90_TMA_LOADENS4_14ComposedLayoutINS4_7SwizzleILi2ELi4ELi3EEENS4_18smem_ptr_flag_bitsILi16EEENSR_INS5_IJNSA_ILi8EEESF_EEENS5_IJSF_SB_EEEEEEEvNS4_8identityESY_S18_vS19_EENS_8epilogue10collective18CollectiveEpilogueINS1B_23Sm100TmaWarpSpecializedILi3ELi2ELi16ELb1ELb0EEEJSG_NS5_IJNSR_ISE_SB_EENSR_ISF_SB_EEEEESH_SI_SH_SI_NS1B_6fusion15FusionCallbacksIS1F_NS1J_17LinearCombinationISH_fSH_fLNS_15FloatRoundStyleE2EEESG_S1I_JEEENS4_5SM1004TMEM4LOAD26SM100_TMEM_LOAD_16dp256b4xESY_S18_NS4_17SM75_U32x4_LDSM_NENS4_14SM90_TMA_STOREES18_NS4_17SM90_U32x4_STSM_NENS4_39AutoVectorizingCopyWithAssumedAlignmentILi128EEEEEEvvEEEEvNT_6ParamsE,(.L_x_160 - _ZN7cutlass13device_kernelINS_4gemm6kernel13GemmUniversalIN4cute5tupleIJiiiiEEENS1_10collective13CollectiveMmaINS1_35MainloopSm100TmaUmmaWarpSpecializedILi6ELi2ELi4ENS5_IJNS4_1CILi1EEESB_SB_EEEEENS5_IJNSA_ILi64EEESE_NSA_ILi32EEEEEENS_6half_tENS5_IJlSB_lEEESH_SI_NS4_8TiledMMAINS4_8MMA_AtomIJNS4_20SM100_MMA_F16BF16_SSISH_SH_fLi64ELi64ELNS4_4UMMA5MajorE0ELSN_0ELNSM_7ScaleInE0ELSO_0EEEEEENS4_6LayoutISC_NS5_IJNSA_ILi0EEESS_SS_EEEEENS5_IJNS4_10UnderscoreESV_SV_EEEEENS4_13SM90_TMA_LOADENS4_14ComposedLayoutINS4_7SwizzleILi2ELi4ELi3EEENS4_18smem_ptr_flag_bitsILi16EEENSR_INS5_IJNSA_ILi8EEESF_EEENS5_IJSF_SB_EEEEEEEvNS4_8identityESY_S18_vS19_EENS_8epilogue10collective18CollectiveEpilogueINS1B_23Sm100TmaWarpSpecializedILi3ELi2ELi16ELb1ELb0EEEJSG_NS5_IJNSR_ISE_SB_EENSR_ISF_SB_EEEEESH_SI_SH_SI_NS1B_6fusion15FusionCallbacksIS1F_NS1J_17LinearCombinationISH_fSH_fLNS_15FloatRoundStyleE2EEESG_S1I_JEEENS4_5SM1004TMEM4LOAD26SM100_TMEM_LOAD_16dp256b4xESY_S18_NS4_17SM75_U32x4_LDSM_NENS4_14SM90_TMA_STOREES18_NS4_17SM90_U32x4_STSM_NENS4_39AutoVectorizingCopyWithAssumedAlignmentILi128EEEEEEvvEEEEvNT_6ParamsE)
        .other          _ZN7cutlass13device_kernelINS_4gemm6kernel13GemmUniversalIN4cute5tupleIJiiiiEEENS1_10collective13CollectiveMmaINS1_35MainloopSm100TmaUmmaWarpSpecializedILi6ELi2ELi4ENS5_IJNS4_1CILi1EEESB_SB_EEEEENS5_IJNSA_ILi64EEESE_NSA_ILi32EEEEEENS_6half_tENS5_IJlSB_lEEESH_SI_NS4_8TiledMMAINS4_8MMA_AtomIJNS4_20SM100_MMA_F16BF16_SSISH_SH_fLi64ELi64ELNS4_4UMMA5MajorE0ELSN_0ELNSM_7ScaleInE0ELSO_0EEEEEENS4_6LayoutISC_NS5_IJNSA_ILi0EEESS_SS_EEEEENS5_IJNS4_10UnderscoreESV_SV_EEEEENS4_13SM90_TMA_LOADENS4_14ComposedLayoutINS4_7SwizzleILi2ELi4ELi3EEENS4_18smem_ptr_flag_bitsILi16EEENSR_INS5_IJNSA_ILi8EEESF_EEENS5_IJSF_SB_EEEEEEEvNS4_8identityESY_S18_vS19_EENS_8epilogue10collective18CollectiveEpilogueINS1B_23Sm100TmaWarpSpecializedILi3ELi2ELi16ELb1ELb0EEEJSG_NS5_IJNSR_ISE_SB_EENSR_ISF_SB_EEEEESH_SI_SH_SI_NS1B_6fusion15FusionCallbacksIS1F_NS1J_17LinearCombinationISH_fSH_fLNS_15FloatRoundStyleE2EEESG_S1I_JEEENS4_5SM1004TMEM4LOAD26SM100_TMEM_LOAD_16dp256b4xESY_S18_NS4_17SM75_U32x4_LDSM_NENS4_14SM90_TMA_STOREES18_NS4_17SM90_U32x4_STSM_NENS4_39AutoVectorizingCopyWithAssumedAlignmentILi128EEEEEEvvEEEEvNT_6ParamsE,@"STO_CUDA_ENTRY STV_DEFAULT"
_ZN7cutlass13device_kernelINS_4gemm6kernel13GemmUniversalIN4cute5tupleIJiiiiEEENS1_10collective13CollectiveMmaINS1_35MainloopSm100TmaUmmaWarpSpecializedILi6ELi2ELi4ENS5_IJNS4_1CILi1EEESB_SB_EEEEENS5_IJNSA_ILi64EEESE_NSA_ILi32EEEEEENS_6half_tENS5_IJlSB_lEEESH_SI_NS4_8TiledMMAINS4_8MMA_AtomIJNS4_20SM100_MMA_F16BF16_SSISH_SH_fLi64ELi64ELNS4_4UMMA5MajorE0ELSN_0ELNSM_7ScaleInE0ELSO_0EEEEEENS4_6LayoutISC_NS5_IJNSA_ILi0EEESS_SS_EEEEENS5_IJNS4_10UnderscoreESV_SV_EEEEENS4_13SM90_TMA_LOADENS4_14ComposedLayoutINS4_7SwizzleILi2ELi4ELi3EEENS4_18smem_ptr_flag_bitsILi16EEENSR_INS5_IJNSA_ILi8EEESF_EEENS5_IJSF_SB_EEEEEEEvNS4_8identityESY_S18_vS19_EENS_8epilogue10collective18CollectiveEpilogueINS1B_23Sm100TmaWarpSpecializedILi3ELi2ELi16ELb1ELb0EEEJSG_NS5_IJNSR_ISE_SB_EENSR_ISF_SB_EEEEESH_SI_SH_SI_NS1B_6fusion15FusionCallbacksIS1F_NS1J_17LinearCombinationISH_fSH_fLNS_15FloatRoundStyleE2EEESG_S1I_JEEENS4_5SM1004TMEM4LOAD26SM100_TMEM_LOAD_16dp256b4xESY_S18_NS4_17SM75_U32x4_LDSM_NENS4_14SM90_TMA_STOREES18_NS4_17SM90_U32x4_STSM_NENS4_39AutoVectorizingCopyWithAssumedAlignmentILi128EEEEEEvvEEEEvNT_6ParamsE:
[----:B------:R-:W1:Y:S01]  /*0000*/  LDC R1, c[0x0][0x37c] ;  /* 0x0000df00ff017b82 */ /* 0x000e620000000800 */
[----:B------:R-:W2:Y:S01]  /*0010*/  S2R R70, SR_TID.X ;  /* 0x0000000000467919 */ /* 0x000ea20000002100 */
[----:B------:R-:W3:Y:S01]  /*0020*/  LDCU.64 UR4, c[0x0][0x890] ;  /* 0x00011200ff0477ac */ /* 0x000ee20008000a00 */
[----:B------:R-:W-:Y:S02]  /*0030*/  PRMT R60, RZ, 0x7610, R60 ;  /* 0x00007610ff3c7816 */ /* 0x000fe4000000003c */
[----:B------:R-:W-:Y:S01]  /*0040*/  ELECT P5, URZ, PT ;  /* 0x0000000000ff782f */ /* 0x000fe200038a0000 */
[----:B------:R-:W4:Y:S01]  /*0050*/  LDCU.64 UR46, c[0x0][0x358] ;  /* 0x00006b00ff2e77ac */ /* 0x000f220008000a00 */
[----:B---3--:R-:W-:-:S04]  /*0060*/  UISETP.NE.U32.AND UP0, UPT, UR4, URZ, UPT ;  /* 0x000000ff0400728c */ /* 0x008fc8000bf05070 */
[----:B------:R-:W-:Y:S01]  /*0070*/  UISETP.NE.AND.EX UP0, UPT, UR5, URZ, UPT, UP0 ;  /* 0x000000ff0500728c */ /* 0x000fe2000bf05300 */
[----:B--2---:R-:W-:-:S05]  /*0080*/  SHF.R.U32.HI R65, RZ, 0x5, R70 ;  /* 0x00000005ff417819 */ /* 0x004fca0000011646 */
[----:B------:R-:W2:Y:S02]  /*0090*/  SHFL.IDX PT, R0, R65, RZ, 0x1f ;  /* 0x00001fff41007589 */ /* 0x000ea400000e0000 */
[----:B--2---:R-:W-:Y:S01]  /*00a0*/  R2UR UR8, R0 ;  /* 0x00000000000872ca */ /* 0x004fe200000e0000 */
[----:B-1--4-:R-:W-:-:S14]  /*00b0*/  BRA.U UP0, `(.L_x_0) ;  /* 0x00000001002c7547 */ /* 0x012fdc000b800000 */
[----:B------:R-:W1:Y:S02]  /*00c0*/  LDCU.64 UR6, c[0x0][0x888] ;  /* 0x00011100ff0677ac */ /* 0x000e640008000a00 */
[----:B-1----:R-:W-:-:S04]  /*00d0*/  UISETP.NE.U32.AND UP0, UPT, UR6, URZ, UPT ;  /* 0x000000ff0600728c */ /* 0x002fc8000bf05070 */
[----:B------:R-:W-:-:S09]  /*00e0*/  UISETP.NE.AND.EX UP0, UPT, UR7, URZ, UPT, UP0 ;  /* 0x000000ff0700728c */ /* 0x000fd2000bf05300 */
[----:B------:R-:W-:Y:S05]  /*00f0*/  BRA.U !UP0, `(.L_x_1) ;  /* 0x0000000108107547 */ /* 0x000fea000b800000 */
[----:B------:R-:W1:Y:S02]  /*0100*/  LDC.64 R2, c[0x0][0x888] ;  /* 0x00022200ff027b82 */ /* 0x000e640000000a00 */
[----:B-1----:R1:W5:Y:S01]  /*0110*/  LDG.E R35, desc[UR46][R2.64] ;  /* 0x0000002e02237981 */ /* 0x002362000c1e1900 */
[----:B------:R-:W-:Y:S01]  /*0120*/  HFMA2 R60, -RZ, RZ, 0, 5.9604644775390625e-08 ;  /* 0x00000001ff3c7431 */ /* 0x000fe200000001ff */
[----:B------:R-:W-:Y:S05]  /*0130*/  BRA `(.L_x_0) ;  /* 0x00000000000c7947 */ /* 0x000fea0003800000 */
.L_x_1:
[----:B------:R-:W1:Y:S01]  /*0140*/  LDCU UR6, c[0x0][0x880] ;  /* 0x00011000ff0677ac */ /* 0x000e620008000800 */
[----:B------:R-:W-:Y:S01]  /*0150*/  HFMA2 R60, -RZ, RZ, 0, 5.9604644775390625e-08 ;  /* 0x00000001ff3c7431 */ /* 0x000fe200000001ff */
[----:B-1----:R-:W-:-:S07]  /*0160*/  MOV R35, UR6 ;  /* 0x0000000600237c02 */ /* 0x002fce0008000f00 */
.L_x_0:
[----:B------:R-:W2:Y:S02]  /*0170*/  LDCU.64 UR6, c[0x0][0x8b0] ;  /* 0x00011600ff0677ac */ /* 0x000ea40008000a00 */
[----:B--2---:R-:W-:-:S04]  /*0180*/  UISETP.NE.U32.AND UP0, UPT, UR6, URZ, UPT ;  /* 0x000000ff0600728c */ /* 0x004fc8000bf05070 */
[----:B------:R-:W-:-:S09]  /*0190*/  UISETP.NE.AND.EX UP0, UPT, UR7, URZ, UPT, UP0 ;  /* 0x000000ff0700728c */ /* 0x000fd2000bf05300 */
[----:B------:R-:W-:Y:S05]  /*01a0*/  BRA.U UP0, `(.L_x_2) ;  /* 0x0000000100247547 */ /* 0x000fea000b800000 */
[----:B------:R-:W2:Y:S02]  /*01b0*/  LDCU.64 UR6, c[0x0][0x8a8] ;  /* 0x00011500ff0677ac */ /* 0x000ea40008000a00 */
[----:B--2---:R-:W-:-:S04]  /*01c0*/  UISETP.NE.U32.AND UP0, UPT, UR6, URZ, UPT ;  /* 0x000000ff0600728c */ /* 0x004fc8000bf05070 */
[----:B------:R-:W-:-:S09]  /*01d0*/  UISETP.NE.AND.EX UP0, UPT, UR7, URZ, UPT, UP0 ;  /* 0x000000ff0700728c */ /* 0x000fd2000bf05300 */
[----:B------:R-:W-:Y:S05]  /*01e0*/  BRA.U !UP0, `(.L_x_3) ;  /* 0x00000001080c7547 */ /* 0x000fea000b800000 */
[----:B-1----:R-:W1:Y:S02]  /*01f0*/  LDC.64 R2, c[0x0][0x8a8] ;  /* 0x00022a00ff027b82 */ /* 0x002e640000000a00 */
[----:B-1----:R2:W5:Y:S01]  /*0200*/  LDG.E R33, desc[UR46][R2.64] ;  /* 0x0000002e02217981 */ /* 0x002562000c1e1900 */
[----:B------:R-:W-:Y:S05]  /*0210*/  BRA `(.L_x_2) ;  /* 0x0000000000087947 */ /* 0x000fea0003800000 */
.L_x_3:
[----:B------:R-:W2:Y:S02]  /*0220*/  LDCU UR6, c[0x0][0x8a0] ;  /* 0x00011400ff0677ac */ /* 0x000ea40008000800 */
[----:B--2---:R-:W-:Y:S02]  /*0230*/  MOV R33, UR6 ;  /* 0x0000000600217c02 */ /* 0x004fe40008000f00 */
.L_x_2:
[----:B------:R-:W-:Y:S01]  /*0240*/  IMAD.U32 R0, RZ, RZ, UR8 ;  /* 0x00000008ff007e24 */ /* 0x000fe2000f8e00ff */
[----:B------:R-:W-:Y:S04]  /*0250*/  BSSY.RECONVERGENT B0, `(.L_x_4) ;  /* 0x000000c000007945 */ /* 0x000fe80003800200 */
[C---:B------:R-:W-:Y:S02]  /*0260*/  ISETP.NE.OR P1, PT, R0.reuse, 0x1, !P5 ;  /* 0x000000010000780c */ /* 0x040fe40006f25670 */
[----:B------:R-:W-:-:S11]  /*0270*/  ISETP.NE.OR P0, PT, R0, 0x3, !P5 ;  /* 0x000000030000780c */ /* 0x000fd60006f05670 */
[----:B------:R-:W-:Y:S05]  /*0280*/  @P1 BRA `(.L_x_5) ;  /* 0x0000000000201947 */ /* 0x000fea0003800000 */
[----:B------:R-:W3:Y:S02]  /*0290*/  LDCU.64 UR6, c[0x0][0x348] ;  /* 0x00006900ff0677ac */ /* 0x000ee40008000a00 */
[----:B---3--:R-:W-:Y:S02]  /*02a0*/  UIADD3 UR10, UP1, UPT, UR6, 0x80, URZ ;  /* 0x00000080060a7890 */ /* 0x008fe4000ff3e0ff */
[----:B------:R-:W-:Y:S02]  /*02b0*/  UIADD3 UR6, UP0, UPT, UR6, 0x180, URZ ;  /* 0x0000018006067890 */ /* 0x000fe4000ff1e0ff */
[----:B------:R-:W-:Y:S02]  /*02c0*/  UIADD3.X UR11, UPT, UPT, URZ, UR7, URZ, UP1, !UPT ;  /* 0x00000007ff0b7290 */ /* 0x000fe40008ffe4ff */
[----:B------:R-:W-:-:S07]  /*02d0*/  UIADD3.X UR7, UPT, UPT, URZ, UR7, URZ, UP0, !UPT ;  /* 0x00000007ff077290 */ /* 0x000fce00087fe4ff */
[----:B------:R3:W-:Y:S02]  /*02e0*/  UTMACCTL.PF [UR10] ;  /* 0x000000000a0079b9 */ /* 0x0007e40008040000 */
[----:B------:R3:W-:Y:S02]  /*02f0*/  UTMACCTL.PF [UR6] ;  /* 0x00000000060079b9 */ /* 0x0007e40008040000 */
[----:B---3--:R-:W-:Y:S01]  /*0300*/  NOP ;  /* 0x0000000000007918 */ /* 0x008fe20000000000 */
.L_x_5:
[----:B------:R-:W-:Y:S05]  /*0310*/  BSYNC.RECONVERGENT B0 ;  /* 0x0000000000007941 */ /* 0x000fea0003800200 */
.L_x_4:
[----:B------:R-:W-:Y:S04]  /*0320*/  BSSY.RECONVERGENT B0, `(.L_x_6) ;  /* 0x000000a000007945 */ /* 0x000fe80003800200 */
        /* <DEDUP_REMOVED lines=9> */
.L_x_7:
[----:B------:R-:W-:Y:S05]  /*03c0*/  BSYNC.RECONVERGENT B0 ;  /* 0x0000000000007941 */ /* 0x000fea0003800200 */
.L_x_6:
[----:B------:R-:W3:Y:S01]  /*03d0*/  LDCU.64 UR6, c[0x0][0x888] ;  /* 0x00011100ff0677ac */ /* 0x000ee20008000a00 */
[----:B------:R-:W-:Y:S02]  /*03e0*/  UISETP.EQ.U32.AND UP1, UPT, UR4, URZ, UPT ;  /* 0x000000ff0400728c */ /* 0x000fe4000bf22070 */
[----:B------:R-:W-:Y:S02]  /*03f0*/  UPLOP3.LUT UP2, UPT, UPT, UPT, UPT, 0x80, 0x8 ;  /* 0x000000000008789c */ /* 0x000fe40003f4f070 */
[----:B---3--:R-:W-:-:S04]  /*0400*/  UISETP.NE.U32.AND UP0, UPT, UR6, URZ, UPT ;  /* 0x000000ff0600728c */ /* 0x008fc8000bf05070 */
[----:B------:R-:W-:-:S04]  /*0410*/  UISETP.NE.AND.EX UP0, UPT, UR7, URZ, UPT, UP0 ;  /* 0x000000ff0700728c */ /* 0x000fc8000bf05300 */
[----:B------:R-:W-:-:S04]  /*0420*/  UISETP.EQ.OR.EX UP3, UPT, UR5, URZ, !UP0, UP1 ;  /* 0x000000ff0500728c */ /* 0x000fc8000c762710 */
[----:B------:R-:W-:-:S05]  /*0430*/  UP2UR UR53, UPR, URZ, 0x8 ;  /* 0x00000008ff357883 */ /* 0x000fca0008000000 */
[----:B------:R-:W-:Y:S07]  /*0440*/  BRA.U !UP3, `(.L_x_8) ;  /* 0x000000010b207547 */ /* 0x000fee000b800000 */
[----:B------:R-:W-:Y:S01]  /*0450*/  UISETP.NE.U32.AND UP2, UPT, UR4, URZ, UPT ;  /* 0x000000ff0400728c */ /* 0x000fe2000bf45070 */
[----:B-----5:R-:W-:Y:S01]  /*0460*/  FSETP.NEU.AND P0, PT, R35, RZ, PT ;  /* 0x000000ff2300720b */ /* 0x020fe20003f0d000 */
[----:B------:R-:W-:Y:S02]  /*0470*/  USEL UR4, URZ, 0xffffffff, UP0 ;  /* 0xffffffffff047887 */ /* 0x000fe40008000000 */
[----:B------:R-:W-:-:S10]  /*0480*/  UISETP.NE.AND.EX UP2, UPT, UR5, URZ, UPT, UP2 ;  /* 0x000000ff0500728c */ /* 0x000fd4000bf45320 */
[----:B------:R-:W-:Y:S01]  /*0490*/  VOTEU.ANY UP1, P0 ;  /* 0x0000000000ff7886 */ /* 0x000fe20000020100 */
[----:B------:R-:W-:-:S04]  /*04a0*/  @!UP2 USEL UR4, URZ, 0xffffffff, UP1 ;  /* 0xffffffffff04a887 */ /* 0x000fc80008800000 */
[----:B------:R-:W-:-:S04]  /*04b0*/  ULOP3.LUT UR4, UR4, 0x1, URZ, 0xc0, !UPT ;  /* 0x0000000104047892 */ /* 0x000fc8000f8ec0ff */
[----:B------:R-:W-:-:S11]  /*04c0*/  UISETP.NE.U32.AND UP2, UPT, UR4, 0x1, UPT ;  /* 0x000000010400788c */ /* 0x000fd6000bf45070 */
.L_x_8:
[----:B-12---:R-:W1:Y:S01]  /*04d0*/  SHFL.IDX PT, R2, R65, RZ, 0x1f ;  /* 0x00001fff41027589 */ /* 0x006e6200000e0000 */
[----:B------:R-:W-:-:S04]  /*04e0*/  UISETP.NE.AND UP1, UPT, UR8, 0x2, UPT ;  /* 0x000000020800788c */ /* 0x000fc8000bf25270 */
[----:B------:R-:W-:Y:S01]  /*04f0*/  USEL UR6, URZ, 0x1, UP1 ;  /* 0x00000001ff067887 */ /* 0x000fe20008800000 */
[----:B-1----:R-:W-:-:S13]  /*0500*/  ISETP.NE.AND P0, PT, R2, RZ, PT ;  /* 0x000000ff0200720c */ /* 0x002fda0003f05270 */
[----:B------:R-:W-:Y:S05]  /*0510*/  @P0 BRA `(.L_x_9) ;  /* 0x0000000000580947 */ /* 0x000fea0003800000 */
[----:B------:R-:W1:Y:S01]  /*0520*/  S2UR UR5, SR_CgaCtaId ;  /* 0x00000000000579c3 */ /* 0x000e620000008800 */
[----:B------:R-:W-:Y:S01]  /*0530*/  UMOV UR7, 0x400 ;  /* 0x0000040000077882 */ /* 0x000fe20000000000 */
[----:B------:R-:W-:Y:S01]  /*0540*/  UMOV UR4, 0x1 ;  /* 0x0000000100047882 */ /* 0x000fe20000000000 */
[----:B------:R-:W-:Y:S01]  /*0550*/  ELECT P0, URZ, PT ;  /* 0x0000000000ff782f */ /* 0x000fe20003800000 */
[----:B------:R-:W-:-:S04]  /*0560*/  UIADD3 UR10, UPT, UPT, -UR4, 0x100000, URZ ;  /* 0x00100000040a7890 */ /* 0x000fc8000fffe1ff */
[----:B------:R-:W-:Y:S02]  /*0570*/  USHF.L.U32 UR11, UR10, 0xb, URZ ;  /* 0x0000000b0a0b7899 */ /* 0x000fe400080006ff */
[----:B------:R-:W-:Y:S02]  /*0580*/  USHF.L.U32 UR10, UR10, 0x1, URZ ;  /* 0x000000010a0a7899 */ /* 0x000fe400080006ff */
[----:B-1----:R-:W-:Y:S01]  /*0590*/  ULEA UR5, UR5, UR7, 0x18 ;  /* 0x0000000705057291 */ /* 0x002fe2000f8ec0ff */
[----:B------:R-:W1:Y:S11]  /*05a0*/  FENCE.VIEW.ASYNC.S ;  /* 0x00000000000073c6 */ /* 0x000e760000000000 */
[----:B-1----:R1:W2:Y:S01]  /*05b0*/  SYNCS.EXCH.64 URZ, [UR5], UR10 ;  /* 0x0000000a05ff75b2 */ /* 0x0022a20008000100 */
[----:B------:R1:W3:Y:S01]  /*05c0*/  SYNCS.EXCH.64 URZ, [UR5+0x30], UR10 ;  /* 0x0000300a05ff75b2 */ /* 0x0002e20008000100 */
[----:B------:R1:W4:Y:S01]  /*05d0*/  SYNCS.EXCH.64 URZ, [UR5+0x8], UR10 ;  /* 0x0000080a05ff75b2 */ /* 0x0003220008000100 */
[----:B------:R1:W1:Y:S01]  /*05e0*/  SYNCS.EXCH.64 URZ, [UR5+0x38], UR10 ;  /* 0x0000380a05ff75b2 */ /* 0x0002620008000100 */
        /* <DEDUP_REMOVED lines=8> */
[----:B------:R-:W-:Y:S01]  /*0670*/  NOP ;  /* 0x0000000000007918 */ /* 0x000fe20000000000 */
.L_x_9:
[----:B------:R-:W2:Y:S01]  /*0680*/  SHFL.IDX PT, R2, R65, RZ, 0x1f ;  /* 0x00001fff41027589 */ /* 0x000ea200000e0000 */
[----:B------:R-:W-:Y:S01]  /*0690*/  NOP ;  /* 0x0000000000007918 */ /* 0x000fe20000000000 */
[----:B--2---:R-:W-:-:S13]  /*06a0*/  ISETP.NE.AND P0, PT, R2, 0x1, PT ;  /* 0x000000010200780c */ /* 0x004fda0003f05270 */
[----:B------:R-:W-:Y:S05]  /*06b0*/  @P0 BRA `(.L_x_10) ;  /* 0x0000000000500947 */ /* 0x000fea0003800000 */
[----:B------:R-:W2:Y:S01]  /*06c0*/  S2UR UR7, SR_CgaCtaId ;  /* 0x00000000000779c3 */ /* 0x000ea20000008800 */
[----:B------:R-:W-:Y:S01]  /*06d0*/  UMOV UR9, 0x400 ;  /* 0x0000040000097882 */ /* 0x000fe20000000000 */
[----:B-1----:R-:W-:Y:S01]  /*06e0*/  UMOV UR5, 0x20 ;  /* 0x0000002000057882 */ /* 0x002fe20000000000 */
[----:B------:R-:W-:Y:S01]  /*06f0*/  UMOV UR4, 0x80 ;  /* 0x0000008000047882 */ /* 0x000fe20000000000 */
[----:B------:R-:W-:-:S04]  /*0700*/  UIADD3 UR10, UPT, UPT, -UR5, 0x100000, URZ ;  /* 0x00100000050a7890 */ /* 0x000fc8000fffe1ff */
[----:B------:R-:W-:Y:S02]  /*0710*/  USHF.L.U32 UR11, UR10, 0xb, URZ ;  /* 0x0000000b0a0b7899 */ /* 0x000fe400080006ff */
[----:B------:R-:W-:Y:S02]  /*0720*/  USHF.L.U32 UR10, UR10, 0x1, URZ ;  /* 0x000000010a0a7899 */ /* 0x000fe400080006ff */
[----:B------:R-:W-:-:S04]  /*0730*/  UIADD3 UR4, UPT, UPT, -UR4, 0x100000, URZ ;  /* 0x0010000004047890 */ /* 0x000fc8000fffe1ff */
[----:B------:R-:W-:Y:S02]  /*0740*/  USHF.L.U32 UR5, UR4, 0xb, URZ ;  /* 0x0000000b04057899 */ /* 0x000fe400080006ff */
[----:B------:R-:W-:Y:S01]  /*0750*/  USHF.L.U32 UR4, UR4, 0x1, URZ ;  /* 0x0000000104047899 */ /* 0x000fe200080006ff */
[----:B------:R-:W-:Y:S01]  /*0760*/  ELECT P0, URZ, PT ;  /* 0x0000000000ff782f */ /* 0x000fe20003800000 */
[----:B--2---:R-:W-:Y:S01]  /*0770*/  ULEA UR7, UR7, UR9, 0x18 ;  /* 0x0000000907077291 */ /* 0x004fe2000f8ec0ff */
[----:B------:R-:W1:Y:S11]  /*0780*/  FENCE.VIEW.ASYNC.S ;  /* 0x00000000000073c6 */ /* 0x000e760000000000 */
[----:B-1----:R2:W1:Y:S01]  /*0790*/  SYNCS.EXCH.64 URZ, [UR7+0x60], UR10 ;  /* 0x0000600a07ff75b2 */ /* 0x0024620008000100 */
[----:B------:R2:W1:Y:S01]  /*07a0*/  SYNCS.EXCH.64 URZ, [UR7+0x78], UR4 ;  /* 0x0000780407ff75b2 */ /* 0x0004620008000100 */
[----:B------:R2:W1:Y:S01]  /*07b0*/  SYNCS.EXCH.64 URZ, [UR7+0x68], UR10 ;  /* 0x0000680a07ff75b2 */ /* 0x0004620008000100 */
[----:B------:R2:W1:Y:S01]  /*07c0*/  SYNCS.EXCH.64 URZ, [UR7+0x80], UR4 ;  /* 0x0000800407ff75b2 */ /* 0x0004620008000100 */
[----:B------:R2:W1:Y:S01]  /*07d0*/  SYNCS.EXCH.64 URZ, [UR7+0x70], UR10 ;  /* 0x0000700a07ff75b2 */ /* 0x0004620008000100 */
[----:B------:R2:W1:Y:S02]  /*07e0*/  SYNCS.EXCH.64 URZ, [UR7+0x88], UR4 ;  /* 0x0000880407ff75b2 */ /* 0x0004640008000100 */
[----:B--2---:R-:W-:Y:S01]  /*07f0*/  NOP ;  /* 0x0000000000007918 */ /* 0x004fe20000000000 */
.L_x_10:
[----:B------:R-:W2:Y:S01]  /*0800*/  SHFL.IDX PT, R2, R65, RZ, 0x1f ;  /* 0x00001fff41027589 */ /* 0x000ea200000e0000 */
[----:B------:R-:W-:Y:S01]  /*0810*/  NOP ;  /* 0x0000000000007918 */ /* 0x000fe20000000000 */
[----:B--2---:R-:W-:-:S13]  /*0820*/  ISETP.NE.AND P0, PT, R2, 0x3, PT ;  /* 0x000000030200780c */ /* 0x004fda0003f05270 */
[----:B------:R-:W-:Y:S05]  /*0830*/  @P0 BRA `(.L_x_11) ;  /* 0x0000000000300947 */ /* 0x000fea0003800000 */
[----:B-1----:R-:W1:Y:S01]  /*0840*/  S2UR UR5, SR_CgaCtaId ;  /* 0x00000000000579c3 */ /* 0x002e620000008800 */
        /* <DEDUP_REMOVED lines=8> */
[----:B-1----:R2:W1:Y:S01]  /*08d0*/  SYNCS.EXCH.64 URZ, [UR5+0x90], UR10 ;  /* 0x0000900a05ff75b2 */ /* 0x0024620008000100 */
[----:B------:R2:W1:Y:S02]  /*08e0*/  SYNCS.EXCH.64 URZ, [UR5+0x98], UR10 ;  /* 0x0000980a05ff75b2 */ /* 0x0004640008000100 */
[----:B--2---:R-:W-:Y:S01]  /*08f0*/  NOP ;  /* 0x0000000000007918 */ /* 0x004fe20000000000 */
.L_x_11:
[----:B------:R-:W2:Y:S01]  /*0900*/  SHFL.IDX PT, R2, R65, RZ, 0x1f ;  /* 0x00001fff41027589 */ /* 0x000ea200000e0000 */
[----:B------:R-:W-:Y:S01]  /*0910*/  NOP ;  /* 0x0000000000007918 */ /* 0x000fe20000000000 */
[----:B--2---:R-:W-:-:S13]  /*0920*/  ISETP.NE.AND P0, PT, R2, 0x4, PT ;  /* 0x000000040200780c */ /* 0x004fda0003f05270 */
[----:B------:R-:W-:Y:S05]  /*0930*/  @P0 BRA `(.L_x_12) ;  /* 0x00000000004c0947 */ /* 0x000fea0003800000 */
[----:B-1----:R-:W1:Y:S01]  /*0940*/  S2UR UR5, SR_CgaCtaId ;  /* 0x00000000000579c3 */ /* 0x002e620000008800 */
[----:B------:R-:W-:Y:S01]  /*0950*/  UMOV UR9, 0x100 ;  /* 0x0000010000097882 */ /* 0x000fe20000000000 */
[----:B------:R-:W-:Y:S01]  /*0960*/  UMOV UR7, 0x400 ;  /* 0x0000040000077882 */ /* 0x000fe20000000000 */
[----:B------:R-:W-:Y:S01]  /*0970*/  USEL UR9, UR9, 0xe0, UP2 ;  /* 0x000000e009097887 */ /* 0x000fe20009000000 */
[----:B------:R-:W-:Y:S01]  /*0980*/  UMOV UR4, 0x1 ;  /* 0x0000000100047882 */ /* 0x000fe20000000000 */
[----:B------:R-:W-:Y:S01]  /*0990*/  ELECT P0, URZ, PT ;  /* 0x0000000000ff782f */ /* 0x000fe20003800000 */
[----:B------:R-:W-:-:S04]  /*09a0*/  UIADD3 UR10, UPT, UPT, -UR4, 0x100000, URZ ;  /* 0x00100000040a7890 */ /* 0x000fc8000fffe1ff */
[----:B------:R-:W-:Y:S02]  /*09b0*/  USHF.L.U32 UR11, UR10, 0xb, URZ ;  /* 0x0000000b0a0b7899 */ /* 0x000fe400080006ff */
[----:B------:R-:W-:Y:S02]  /*09c0*/  USHF.L.U32 UR10, UR10, 0x1, URZ ;  /* 0x000000010a0a7899 */ /* 0x000fe400080006ff */
[----:B------:R-:W-:-:S04]  /*09d0*/  UIADD3 UR12, UPT, UPT, -UR9, 0x100000, URZ ;  /* 0x00100000090c7890 */ /* 0x000fc8000fffe1ff */
[----:B------:R-:W-:Y:S02]  /*09e0*/  USHF.L.U32 UR13, UR12, 0xb, URZ ;  /* 0x0000000b0c0d7899 */ /* 0x000fe400080006ff */
[----:B------:R-:W-:Y:S02]  /*09f0*/  USHF.L.U32 UR12, UR12, 0x1, URZ ;  /* 0x000000010c0c7899 */ /* 0x000fe400080006ff */
[----:B-1----:R-:W-:Y:S01]  /*0a00*/  ULEA UR5, UR5, UR7, 0x18 ;  /* 0x0000000705057291 */ /* 0x002fe2000f8ec0ff */
[----:B------:R-:W1:Y:S11]  /*0a10*/  FENCE.VIEW.ASYNC.S ;  /* 0x00000000000073c6 */ /* 0x000e760000000000 */
[----:B-1----:R2:W1:Y:S01]  /*0a20*/  SYNCS.EXCH.64 URZ, [UR5+0xa0], UR10 ;  /* 0x0000a00a05ff75b2 */ /* 0x0024620008000100 */
[----:B------:R2:W1:Y:S01]  /*0a30*/  SYNCS.EXCH.64 URZ, [UR5+0xb0], UR12 ;  /* 0x0000b00c05ff75b2 */ /* 0x0004620008000100 */
[----:B------:R2:W1:Y:S01]  /*0a40*/  SYNCS.EXCH.64 URZ, [UR5+0xa8], UR10 ;  /* 0x0000a80a05ff75b2 */ /* 0x0004620008000100 */
[----:B------:R2:W1:Y:S02]  /*0a50*/  SYNCS.EXCH.64 URZ, [UR5+0xb8], UR12 ;  /* 0x0000b80c05ff75b2 */ /* 0x0004640008000100 */
[----:B--2---:R-:W-:Y:S01]  /*0a60*/  NOP ;  /* 0x0000000000007918 */ /* 0x004fe20000000000 */
.L_x_12:
        /* <DEDUP_REMOVED lines=22> */
[----:B------:R2:W1:Y:S01]  /*0bd0*/  SYNCS.EXCH.64 URZ, [UR7+0xf0], UR4 ;  /* 0x0000f00407ff75b2 */ /* 0x0004620008000100 */
[----:B------:R2:W1:Y:S01]  /*0be0*/  SYNCS.EXCH.64 URZ, [UR7+0xd8], UR10 ;  /* 0x0000d80a07ff75b2 */ /* 0x0004620008000100 */
[----:B------:R2:W1:Y:S02]  /*0bf0*/  SYNCS.EXCH.64 URZ, [UR7+0xf8], UR4 ;  /* 0x0000f80407ff75b2 */ /* 0x0004640008000100 */
[----:B--2---:R-:W-:Y:S01]  /*0c00*/  NOP ;  /* 0x0000000000007918 */ /* 0x004fe20000000000 */
.L_x_13:
        /* <DEDUP_REMOVED lines=18> */
.L_x_14:
[----:B-1----:R-:W1:Y:S01]  /*0d30*/  S2UR UR5, SR_CTAID.X ;  /* 0x00000000000579c3 */ /* 0x002e620000002500 */
[----:B------:R-:W-:-:S05]  /*0d40*/  CS2R.32 R59, SR_CgaSize ;  /* 0x00000000003b7805 */ /* 0x000fca0000008a00 */
[----:B------:R-:W-:-:S05]  /*0d50*/  IMAD R59, R59, -0xa0, RZ ;  /* 0xffffff603b3b7824 */ /* 0x000fca00078e02ff */
[----:B------:R-:W-:-:S14]  /*0d60*/  R2UR UR9, R59 ;  /* 0x000000003b0972ca */ /* 0x000fdc00000e0000 */
[----:B------:R-:W2:Y:S01]  /*0d70*/  LDCU UR9, c[0x0][UR9+0x2b0] ;  /* 0x00005600090977ac */ /* 0x000ea20008000800 */
[----:B------:R-:W-:Y:S01]  /*0d80*/  NOP ;  /* 0x0000000000007918 */ /* 0x000fe20000000000 */
[----:B------:R-:W-:-:S05]  /*0d90*/  CS2R.32 R59, SR_CgaSize ;  /* 0x00000000003b7805 */ /* 0x000fca0000008a00 */
[----:B------:R-:W-:-:S05]  /*0da0*/  IMAD R59, R59, -0xa0, RZ ;  /* 0xffffff603b3b7824 */ /* 0x000fca00078e02ff */
[----:B------:R-:W-:-:S14]  /*0db0*/  R2UR UR7, R59 ;  /* 0x000000003b0772ca */ /* 0x000fdc00000e0000 */
[----:B------:R-:W3:Y:S01]  /*0dc0*/  LDCU UR7, c[0x0][UR7+0x2b4] ;  /* 0x00005680070777ac */ /* 0x000ee20008000800 */
[----:B------:R-:W4:Y:S08]  /*0dd0*/  S2UR UR4, SR_CTAID.Y ;  /* 0x00000000000479c3 */ /* 0x000f300000002600 */
[----:B------:R-:W3:Y:S01]  /*0de0*/  LDC R10, c[0x0][0xb24] ;  /* 0x0002c900ff0a7b82 */ /* 0x000ee20000000800 */
[----:B-1----:R-:W-:-:S02]  /*0df0*/  I2FP.F32.U32 R59, UR5 ;  /* 0x00000005003b7c45 */ /* 0x002fc40008201000 */
[----:B------:R-:W-:-:S05]  /*0e00*/  CS2R.32 R3, SR_CgaSize ;  /* 0x0000000000037805 */ /* 0x000fca0000008a00 */
[----:B------:R-:W-:-:S06]  /*0e10*/  IMAD R3, R3, -0xa0, RZ ;  /* 0xffffff6003037824 */ /* 0x000fcc00078e02ff */
[----:B------:R-:W1:Y:S01]  /*0e20*/  LDC R3, c[0x0][R3+0x2a0] ;  /* 0x0000a80003037b82 */ /* 0x000e620000000800 */
[----:B------:R-:W-:Y:S01]  /*0e30*/  MOV R21, UR5 ;  /* 0x0000000500157c02 */ /* 0x000fe20008000f00 */
[----:B--2---:R-:W-:Y:S01]  /*0e40*/  FMUL R59, R59, UR9 ;  /* 0x000000093b3b7c20 */ /* 0x004fe20008400000 */
[----:B----4-:R-:W-:Y:S02]  /*0e50*/  I2FP.F32.U32 R58, UR4 ;  /* 0x00000004003a7c45 */ /* 0x010fe40008201000 */
[----:B------:R-:W-:-:S05]  /*0e60*/  CS2R.32 R2, SR_CgaSize ;  /* 0x0000000000027805 */ /* 0x000fca0000008a00 */
[----:B------:R-:W-:-:S06]  /*0e70*/  IMAD R2, R2, -0xa0, RZ ;  /* 0xffffff6002027824 */ /* 0x000fcc00078e02ff */
[----:B------:R-:W2:Y:S01]  /*0e80*/  LDC R2, c[0x0][R2+0x2a4] ;  /* 0x0000a90002027b82 */ /* 0x000ea20000000800 */
[----:B------:R-:W-:Y:S01]  /*0e90*/  MOV R20, UR4 ;  /* 0x0000000400147c02 */ /* 0x000fe20008000f00 */
[----:B------:R-:W4:Y:S01]  /*0ea0*/  F2I.U32.TRUNC.NTZ R59, R59 ;  /* 0x0000003b003b7305 */ /* 0x000f22000020f000 */
[----:B---3--:R-:W-:-:S05]  /*0eb0*/  FMUL R58, R58, UR7 ;  /* 0x000000073a3a7c20 */ /* 0x008fca0008400000 */
[----:B------:R-:W-:Y:S01]  /*0ec0*/  BAR.SYNC.DEFER_BLOCKING 0x0 ;  /* 0x0000000000007b1d */ /* 0x000fe20000010000 */
[----:B------:R-:W-:-:S05]  /*0ed0*/  ISETP.GE.AND P0, PT, R10, 0x1, PT ;  /* 0x000000010a00780c */ /* 0x000fca0003f06270 */
[----:B------:R-:W3:Y:S02]  /*0ee0*/  F2I.U32.TRUNC.NTZ R58, R58 ;  /* 0x0000003a003a7305 */ /* 0x000ee4000020f000 */
[----:B------:R-:W2:Y:S01]  /*0ef0*/  S2UR UR36, SR_CTAID.Z ;  /* 0x00000000002479c3 */ /* 0x000ea20000002700 */
[----:B----4-:R-:W-:-:S05]  /*0f00*/  IADD3 R59, PT, PT, -R59, RZ, RZ ;  /* 0x000000ff3b3b7210 */ /* 0x010fca0007ffe1ff */
[----:B-1----:R-:W-:Y:S01]  /*0f10*/  IMAD R59, R3, R59, UR5 ;  /* 0x00000005033b7e24 */ /* 0x002fe2000f8e023b */
[----:B---3--:R-:W-:-:S05]  /*0f20*/  IADD3 R58, PT, PT, -R58, RZ, RZ ;  /* 0x000000ff3a3a7210 */ /* 0x008fca0007ffe1ff */
[----:B--2---:R-:W-:Y:S01]  /*0f30*/  IMAD R58, R2, R58, UR4 ;  /* 0x00000004023a7e24 */ /* 0x004fe2000f8e023a */
[----:B------:R-:W-:Y:S06]  /*0f40*/  @!P0 BRA `(.L_x_15) ;  /* 0x0000000000b88947 */ /* 0x000fec0003800000 */
[----:B------:R-:W1:Y:S01]  /*0f50*/  LDC.64 R4, c[0x0][0xb18] ;  /* 0x0002c600ff047b82 */ /* 0x000e620000000a00 */
[----:B------:R-:W-:-:S07]  /*0f60*/  ISETP.NE.AND P0, PT, R10, 0x1, PT ;  /* 0x000000010a00780c */ /* 0x000fce0003f05270 */
[----:B------:R-:W2:Y:S08]  /*0f70*/  LDC R9, c[0x0][0xb0c] ;  /* 0x0002c300ff097b82 */ /* 0x000eb00000000800 */
[----:B------:R-:W3:Y:S08]  /*0f80*/  LDC R12, c[0x0][0x370] ;  /* 0x0000dc00ff0c7b82 */ /* 0x000ef00000000800 */
[----:B------:R-:W4:Y:S01]  /*0f90*/  LDC R11, c[0x0][0x374] ;  /* 0x0000dd00ff0b7b82 */ /* 0x000f220000000800 */
[----:B-1----:R-:W-:-:S07]  /*0fa0*/  ISETP.NE.AND P1, PT, R4, 0x1, PT ;  /* 0x000000010400780c */ /* 0x002fce0003f25270 */
[----:B------:R-:W3:Y:S01]  /*0fb0*/  LDC.64 R6, c[0x0][0xb10] ;  /* 0x0002c400ff067b82 */ /* 0x000ee20000000a00 */
[----:B--2---:R-:W-:-:S07]  /*0fc0*/  ISETP.NE.AND P2, PT, R9, 0x1, PT ;  /* 0x000000010900780c */ /* 0x004fce0003f45270 */
[----:B------:R-:W1:Y:S08]  /*0fd0*/  LDC R8, c[0x0][0xb20] ;  /* 0x0002c800ff087b82 */ /* 0x000e700000000800 */
[----:B------:R-:W2:Y:S01]  /*0fe0*/  LDC.64 R2, c[0x0][0xb28] ;  /* 0x0002ca00ff027b82 */ /* 0x000ea20000000a00 */
[----:B----4-:R-:W-:-:S04]  /*0ff0*/  IMAD.HI.U32 R13, R11, R5, RZ ;  /* 0x000000050b0d7227 */ /* 0x010fc800078e00ff */
[----:B------:R-:W-:-:S04]  /*1000*/  IMAD.HI.U32 R5, R20, R5, RZ ;  /* 0x0000000514057227 */ /* 0x000fc800078e00ff */
[----:B---3--:R-:W-:-:S05]  /*1010*/  IMAD.HI.U32 R14, R12, R6, RZ ;  /* 0x000000060c0e7227 */ /* 0x008fca00078e00ff */
[-C--:B------:R-:W-:Y:S01]  /*1020*/  @P2 SHF.R.U32.HI R12, RZ, R7.reuse, R14 ;  /* 0x00000007ff0c2219 */ /* 0x080fe2000001160e */
[----:B------:R-:W-:Y:S01]  /*1030*/  IMAD.HI.U32 R14, R21, R6, RZ ;  /* 0x00000006150e7227 */ /* 0x000fe200078e00ff */
[-C--:B-1----:R-:W-:Y:S02]  /*1040*/  @P1 SHF.R.U32.HI R11, RZ, R8.reuse, R13 ;  /* 0x00000008ff0b1219 */ /* 0x082fe4000001160d */
[----:B------:R-:W-:Y:S02]  /*1050*/  SHF.R.U32.HI R5, RZ, R8, R5 ;  /* 0x00000008ff057219 */ /* 0x000fe40000011605 */
[----:B------:R-:W-:Y:S02]  /*1060*/  SHF.R.U32.HI R14, RZ, R7, R14 ;  /* 0x00000007ff0e7219 */ /* 0x000fe4000001160e */
[----:B------:R-:W-:Y:S01]  /*1070*/  SEL R5, R20, R5, !P1 ;  /* 0x0000000514057207 */ /* 0x000fe20004800000 */
[----:B--2---:R-:W-:Y:S01]  /*1080*/  IMAD.HI.U32 R13, R11, R2, RZ ;  /* 0x000000020b0d7227 */ /* 0x004fe200078e00ff */
[----:B------:R-:W-:-:S03]  /*1090*/  SEL R14, R21, R14, !P2 ;  /* 0x0000000e150e7207 */ /* 0x000fc60005000000 */
[----:B------:R-:W-:Y:S01]  /*10a0*/  IMAD.HI.U32 R6, R12, R2, RZ ;  /* 0x000000020c067227 */ /* 0x000fe200078e00ff */
[----:B------:R-:W-:-:S04]  /*10b0*/  @P0 SHF.R.U32.HI R11, RZ, R3, R13 ;  /* 0x00000003ff0b0219 */ /* 0x000fc8000001160d */
[----:B------:R-:W-:Y:S01]  /*10c0*/  @P0 SHF.R.U32.HI R12, RZ, R3, R6 ;  /* 0x00000003ff0c0219 */ /* 0x000fe20000011606 */
[----:B------:R-:W-:-:S04]  /*10d0*/  IMAD R11, R11, R10, RZ ;  /* 0x0000000a0b0b7224 */ /* 0x000fc800078e02ff */
[----:B------:R-:W-:Y:S01]  /*10e0*/  IMAD R6, R12, R10, RZ ;  /* 0x0000000a0c067224 */ /* 0x000fe200078e02ff */
[----:B------:R-:W-:-:S04]  /*10f0*/  ISETP.GE.AND P1, PT, R5, R11, PT ;  /* 0x0000000b0500720c */ /* 0x000fc80003f26270 */
[----:B------:R-:W-:Y:S01]  /*1100*/  ISETP.GE.OR P1, PT, R14, R6, P1 ;  /* 0x000000060e00720c */ /* 0x000fe20000f26670 */
[----:B------:R-:W-:-:S05]  /*1110*/  IMAD.HI.U32 R6, R5, R2, RZ ;  /* 0x0000000205067227 */ /* 0x000fca00078e00ff */
[----:B------:R-:W-:-:S04]  /*1120*/  SHF.R.U32.HI R6, RZ, R3, R6 ;  /* 0x00000003ff067219 */ /* 0x000fc80000011606 */
[----:B------:R-:W-:-:S03]  /*1130*/  SEL R6, R5, R6, !P0 ;  /* 0x0000000605067207 */ /* 0x000fc60004000000 */
[----:B------:R-:W-:Y:S01]  /*1140*/  @!P1 IMAD.HI.U32 R7, R14, R2, RZ ;  /* 0x000000020e079227 */ /* 0x000fe200078e00ff */
[----:B------:R-:W-:-:S04]  /*1150*/  IADD3 R2, PT, PT, -R6, RZ, RZ ;  /* 0x000000ff06027210 */ /* 0x000fc80007ffe1ff */
[----:B------:R-:W-:Y:S01]  /*1160*/  @!P1 SHF.R.U32.HI R3, RZ, R3, R7 ;  /* 0x00000003ff039219 */ /* 0x000fe20000011607 */
[----:B------:R-:W-:Y:S01]  /*1170*/  IMAD R2, R10, R2, R5 ;  /* 0x000000020a027224 */ /* 0x000fe200078e0205 */
[----:B------:R-:W-:Y:S02]  /*1180*/  IADD3 R7, PT, PT, -R5, RZ, RZ ;  /* 0x000000ff05077210 */ /* 0x000fe40007ffe1ff */
[----:B------:R-:W-:-:S03]  /*1190*/  @!P1 SEL R3, R14, R3, !P0 ;  /* 0x000000030e039207 */ /* 0x000fc60004000000 */
[----:B------:R-:W-:Y:S02]  /*11a0*/  IMAD R7, R4, R7, R20 ;  /* 0x0000000704077224 */ /* 0x000fe400078e0214 */
[--C-:B------:R-:W-:Y:S02]  /*11b0*/  @!P1 IMAD.IADD R6, R6, 0x1, -R3.reuse ;  /* 0x0000000106069824 */ /* 0x100fe400078e0a03 */
[----:B------:R-:W-:Y:S01]  /*11c0*/  @!P1 IMAD R3, R2, R12, R3 ;  /* 0x0000000c02039224 */ /* 0x000fe200078e0203 */
[----:B------:R-:W-:Y:S01]  /*11d0*/  IADD3 R2, PT, PT, -R14, RZ, RZ ;  /* 0x000000ff0e027210 */ /* 0x000fe20007ffe1ff */
[----:B------:R-:W-:Y:S02]  /*11e0*/  @!P1 IMAD R5, R6, R10, R14 ;  /* 0x0000000a06059224 */ /* 0x000fe400078e020e */
[----:B------:R-:W-:Y:S02]  /*11f0*/  @!P1 IMAD.MOV.U32 R14, RZ, RZ, R3 ;  /* 0x000000ffff0e9224 */ /* 0x000fe400078e0003 */
[----:B------:R-:W-:-:S02]  /*1200*/  IMAD R2, R9, R2, R21 ;  /* 0x0000000209027224 */ /* 0x000fc400078e0215 */
[----:B------:R-:W-:Y:S02]  /*1210*/  IMAD R20, R5, R4, R7 ;  /* 0x0000000405147224 */ /* 0x000fe400078e0207 */
[----:B------:R-:W-:Y:S02]  /*1220*/  IMAD R21, R14, R9, R2 ;  /* 0x000000090e157224 */ /* 0x000fe400078e0202 */
.L_x_15:
[----:B------:R-:W1:Y:S01]  /*1230*/  LDCU UR4, c[0x0][0xb30] ;  /* 0x00016600ff0477ac */ /* 0x000e620008000800 */
[----:B------:R-:W2:Y:S08]  /*1240*/  S2UR UR37, SR_CgaCtaId ;  /* 0x00000000002579c3 */ /* 0x000eb00000008800 */
[----:B------:R-:W3:Y:S01]  /*1250*/  LDC R26, c[0x0][0xb24] ;  /* 0x0002c900ff1a7b82 */ /* 0x000ee20000000800 */
[----:B-1----:R-:W-:-:S09]  /*1260*/  UISETP.NE.AND UP1, UPT, UR4, 0x1, UPT ;  /* 0x000000010400788c */ /* 0x002fd2000bf25270 */
[----:B--2---:R-:W-:Y:S05]  /*1270*/  BRA.U UP1, `(.L_x_16) ;  /* 0x0000000101407547 */ /* 0x004fea000b800000 */
[----:B------:R-:W1:Y:S08]  /*1280*/  LDC.64 R4, c[0x0][0xb10] ;  /* 0x0002c400ff047b82 */ /* 0x000e700000000a00 */
[----:B------:R-:W2:Y:S08]  /*1290*/  LDC.64 R2, c[0x0][0xb18] ;  /* 0x0002c600ff027b82 */ /* 0x000eb00000000a00 */
[----:B------:R-:W4:Y:S08]  /*12a0*/  LDC R6, c[0x0][0xb20] ;  /* 0x0002c800ff067b82 */ /* 0x000f300000000800 */
[----:B------:R-:W3:Y:S01]  /*12b0*/  LDC R7, c[0x0][0xb0c] ;  /* 0x0002c300ff077b82 */ /* 0x000ee20000000800 */
[----:B-1----:R-:W-:-:S05]  /*12c0*/  IMAD.HI.U32 R4, R21, R4, RZ ;  /* 0x0000000415047227 */ /* 0x002fca00078e00ff */
[----:B------:R-:W-:Y:S01]  /*12d0*/  SHF.R.U32.HI R4, RZ, R5, R4 ;  /* 0x00000005ff047219 */ /* 0x000fe20000011604 */
[----:B--2---:R-:W-:Y:S01]  /*12e0*/  IMAD.HI.U32 R3, R20, R3, RZ ;  /* 0x0000000314037227 */ /* 0x004fe200078e00ff */
[----:B------:R-:W-:-:S04]  /*12f0*/  ISETP.NE.AND P0, PT, R2, 0x1, PT ;  /* 0x000000010200780c */ /* 0x000fc80003f05270 */
[----:B----4-:R-:W-:-:S04]  /*1300*/  SHF.R.U32.HI R3, RZ, R6, R3 ;  /* 0x00000006ff037219 */ /* 0x010fc80000011603 */
[----:B------:R-:W-:Y:S02]  /*1310*/  SEL R3, R20, R3, !P0 ;  /* 0x0000000314037207 */ /* 0x000fe40004000000 */
[----:B---3--:R-:W-:-:S04]  /*1320*/  ISETP.NE.AND P1, PT, R7, 0x1, PT ;  /* 0x000000010700780c */ /* 0x008fc80003f25270 */
[----:B------:R-:W-:-:S05]  /*1330*/  SEL R4, R21, R4, !P1 ;  /* 0x0000000415047207 */ /* 0x000fca0004800000 */
[----:B------:R-:W-:Y:S02]  /*1340*/  IMAD.IADD R5, R3, 0x1, -R4 ;  /* 0x0000000103057824 */ /* 0x000fe400078e0a04 */
[----:B------:R-:W-:Y:S02]  /*1350*/  IMAD.IADD R3, R4, 0x1, -R3 ;  /* 0x0000000104037824 */ /* 0x000fe400078e0a03 */
[----:B------:R-:W-:Y:S02]  /*1360*/  IMAD R21, R5, R7, R21 ;  /* 0x0000000705157224 */ /* 0x000fe400078e0215 */
[----:B------:R-:W-:-:S07]  /*1370*/  IMAD R20, R3, R2, R20 ;  /* 0x0000000203147224 */ /* 0x000fce00078e0214 */
.L_x_16:
[----:B------:R-:W-:Y:S01]  /*1380*/  BAR.SYNC.DEFER_BLOCKING 0x0 ;  /* 0x0000000000007b1d */ /* 0x000fe20000010000 */
[----:B------:R-:W-:Y:S01]  /*1390*/  UISETP.NE.AND UP1, UPT, UR8, 0x2, UPT ;  /* 0x000000020800788c */ /* 0x000fe2000bf25270 */
[----:B------:R-:W-:Y:S02]  /*13a0*/  ISETP.NE.OR P5, PT, R0, 0x2, !P5 ;  /* 0x000000020000780c */ /* 0x000fe40006fa5670 */
[----:B------:R-:W-:-:S06]  /*13b0*/  LOP3.LUT R2, R70, 0x1f, RZ, 0xc0, !PT ;  /* 0x0000001f46027812 */ /* 0x000fcc00078ec0ff */
[----:B------:R-:W-:Y:S05]  /*13c0*/  BRA.U UP1, `(.L_x_17) ;  /* 0x00000011019c7547 */ /* 0x000fea000b800000 */
[----:B------:R-:W1:Y:S01]  /*13d0*/  LDCU UR13, c[0x0][0x38c] ;  /* 0x00007180ff0d77ac */ /* 0x000e620008000800 */
[----:B------:R-:W2:Y:S01]  /*13e0*/  LDC R8, c[0x0][0x370] ;  /* 0x0000dc00ff087b82 */ /* 0x000ea20000000800 */
[----:B------:R-:W-:Y:S01]  /*13f0*/  PLOP3.LUT P1, PT, PT, PT, UP2, 0x80, 0x8 ;  /* 0x000000000008781c */ /* 0x000fe20003f2f028 */
[----:B------:R-:W-:Y:S01]  /*1400*/  IMAD.MOV.U32 R15, RZ, RZ, 0x1 ;  /* 0x00000001ff0f7424 */ /* 0x000fe200078e00ff */
[----:B------:R-:W-:Y:S01]  /*1410*/  ISETP.EQ.OR P4, PT, R2, RZ, P5 ;  /* 0x000000ff0200720c */ /* 0x000fe20002f82670 */
[----:B------:R-:W-:Y:S01]  /*1420*/  IMAD.MOV.U32 R14, RZ, RZ, RZ ;  /* 0x000000ffff0e7224 */ /* 0x000fe200078e00ff */
[----:B------:R-:W-:Y:S02]  /*1430*/  PLOP3.LUT P1, PT, P1, PT, PT, 0x8, 0x80 ;  /* 0x000000000080781c */ /* 0x000fe40000f2e170 */
[----:B------:R-:W-:Y:S01]  /*1440*/  CS2R R12, SRZ ;  /* 0x00000000000c7805 */ /* 0x000fe2000001ff00 */
[----:B------:R-:W-:Y:S01]  /*1450*/  IMAD.MOV.U32 R11, RZ, RZ, 0x1 ;  /* 0x00000001ff0b7424 */ /* 0x000fe200078e00ff */
[----:B------:R-:W4:Y:S01]  /*1460*/  LDC R0, c[0x0][0x374] ;  /* 0x0000dd00ff007b82 */ /* 0x000f220000000800 */
[----:B------:R-:W2:Y:S01]  /*1470*/  LDCU.64 UR22, c[0x0][0x348] ;  /* 0x00006900ff1677ac */ /* 0x000ea20008000a00 */
[----:B------:R-:W-:Y:S01]  /*1480*/  UMOV UR6, URZ ;  /* 0x000000ff00067c82 */ /* 0x000fe20008000000 */
[----:B-1----:R-:W-:-:S04]  /*1490*/  UIADD3 UR5, UPT, UPT, UR13, 0x1f, URZ ;  /* 0x0000001f0d057890 */ /* 0x002fc8000fffe0ff */
[----:B------:R-:W-:-:S04]  /*14a0*/  USHF.R.S32.HI UR4, URZ, 0x1f, UR5 ;  /* 0x0000001fff047899 */ /* 0x000fc80008011405 */
[----:B------:R-:W-:-:S04]  /*14b0*/  ULEA.HI UR4, UR4, UR5, URZ, 0x5 ;  /* 0x0000000504047291 */ /* 0x000fc8000f8f28ff */
[----:B------:R-:W-:Y:S02]  /*14c0*/  USHF.R.S32.HI UR15, URZ, 0x5, UR4 ;  /* 0x00000005ff0f7899 */ /* 0x000fe40008011404 */
[----:B------:R-:W-:Y:S02]  /*14d0*/  UIADD3 UR4, UPT, UPT, UR13, -0x1, URZ ;  /* 0xffffffff0d047890 */ /* 0x000fe4000fffe0ff */
[----:B------:R-:W-:Y:S02]  /*14e0*/  UISETP.LT.U32.AND UP0, UPT, UR15, 0x6, UPT ;  /* 0x000000060f00788c */ /* 0x000fe4000bf01070 */
[----:B------:R-:W-:Y:S02]  /*14f0*/  UISETP.GE.U32.AND UP1, UPT, UR4, -0x3f, UPT ;  /* 0xffffffc10400788c */ /* 0x000fe4000bf26070 */
[----:B------:R-:W-:Y:S02]  /*1500*/  USEL UR14, UR15, 0x6, UP0 ;  /* 0x000000060f0e7887 */ /* 0x000fe40008000000 */
[----:B------:R-:W-:-:S02]  /*1510*/  UIADD3 UR13, UPT, UPT, UR13, 0x3e, URZ ;  /* 0x0000003e0d0d7890 */ /* 0x000fc4000fffe0ff */
[----:B------:R-:W-:Y:S02]  /*1520*/  UIADD3 UR5, UPT, UPT, UR14, -0x1, URZ ;  /* 0xffffffff0e057890 */ /* 0x000fe4000fffe0ff */
[----:B------:R-:W-:-:S03]  /*1530*/  UIADD3 UR7, UPT, UPT, UR15, -UR14, URZ ;  /* 0x8000000e0f077290 */ /* 0x000fc6000fffe0ff */
[----:B------:R-:W-:-:S04]  /*1540*/  @UP1 UIADD3 UR5, UPT, UPT, UR14, URZ, URZ ;  /* 0x000000ff0e051290 */ /* 0x000fc8000fffe0ff */
[----:B--2---:R-:W-:-:S12]  /*1550*/  UIADD3 UR5, UPT, UPT, UR5, 0x1, URZ ;  /* 0x0000000105057890 */ /* 0x004fd8000fffe0ff */
.L_x_35:
[----:B------:R-:W-:Y:S01]  /*1560*/  UISETP.NE.AND UP0, UPT, UR37, URZ, UPT ;  /* 0x000000ff2500728c */ /* 0x000fe2000bf05270 */
[----:B------:R-:W1:Y:S08]  /*1570*/  S2UR UR37, SR_CgaCtaId ;  /* 0x00000000002579c3 */ /* 0x000e700000008800 */
[----:B------:R-:W-:Y:S05]  /*1580*/  BRA.U UP0, `(.L_x_18) ;  /* 0x0000000100347547 */ /* 0x000fea000b800000 */
[----:B------:R-:W2:Y:S01]  /*1590*/  S2R R2, SR_CgaCtaId ;  /* 0x0000000000027919 */ /* 0x000ea20000008800 */
[----:B------:R-:W-:-:S04]  /*15a0*/  MOV R3, 0x400 ;  /* 0x0000040000037802 */ /* 0x000fc80000000f00 */
[----:B--2---:R-:W-:Y:S02]  /*15b0*/  LEA R2, R2, R3, 0x18 ;  /* 0x0000000302027211 */ /* 0x004fe400078ec0ff */
[----:B------:R-:W-:-:S03]  /*15c0*/  SHF.L.U32 R3, R11, 0x1f, RZ ;  /* 0x0000001f0b037819 */ /* 0x000fc600000006ff */
[----:B------:R-:W-:-:S04]  /*15d0*/  IMAD R2, R12, 0x8, R2 ;  /* 0x000000080c027824 */ /* 0x000fc800078e0202 */
[----:B------:R-:W2:Y:S02]  /*15e0*/  SYNCS.PHASECHK.TRANS64.TRYWAIT P0, [R2+URZ+0x110], R3 ;  /* 0x00011003020075a7 */ /* 0x000ea400080011ff */
[----:B--2---:R-:W-:Y:S05]  /*15f0*/  @!P0 BRA `(.L_x_19) ;  /* 0x0000005400f88947 */ /* 0x004fea0003800000 */
.L_x_117:
[----:B------:R-:W-:Y:S01]  /*1600*/  VIADD R12, R12, 0x1 ;  /* 0x000000010c0c7836 */ /* 0x000fe20000000000 */
[----:B------:R2:W-:Y:S04]  /*1610*/  SYNCS.ARRIVE.TRANS64.A1T0 RZ, [R2+URZ+0x100], RZ ;  /* 0x000100ff02ff79a7 */ /* 0x0005e800081000ff */
[----:B------:R-:W-:-:S04]  /*1620*/  ISETP.NE.AND P0, PT, R12, 0x2, PT ;  /* 0x000000020c00780c */ /* 0x000fc80003f05270 */
[----:B------:R-:W-:Y:S02]  /*1630*/  SEL R12, R12, RZ, P0 ;  /* 0x000000ff0c0c7207 */ /* 0x000fe40000000000 */
[----:B--2---:R-:W-:-:S04]  /*1640*/  SEL R2, RZ, 0x1, P0 ;  /* 0x00000001ff027807 */ /* 0x004fc80000000000 */
[----:B------:R-:W-:-:S07]  /*1650*/  LOP3.LUT R11, R11, R2, RZ, 0x3c, !PT ;  /* 0x000000020b0b7212 */ /* 0x000fce00078e3cff */
.L_x_18:
[----:B------:R-:W-:Y:S01]  /*1660*/  UMOV UR4, 0x400 ;  /* 0x0000040000047882 */ /* 0x000fe20000000000 */
[----:B------:R-:W-:Y:S01]  /*1670*/  SHF.L.U32 R2, R15, 0x1f, RZ ;  /* 0x0000001f0f027819 */ /* 0x000fe200000006ff */
[----:B-1----:R-:W-:Y:S01]  /*1680*/  ULEA UR4, UR37, UR4, 0x18 ;  /* 0x0000000425047291 */ /* 0x002fe2000f8ec0ff */
[----:B------:R-:W-:Y:S01]  /*1690*/  R2UR UR35, R21 ;  /* 0x00000000152372ca */ /* 0x000fe200000e0000 */
[----:B------:R-:W-:Y:S01]  /*16a0*/  UISETP.GE.U32.AND UP0, UPT, UR13, 0x3f, UPT ;  /* 0x0000003f0d00788c */ /* 0x000fe2000bf06070 */
[----:B------:R-:W-:Y:S01]  /*16b0*/  R2UR UR11, R20 ;  /* 0x00000000140b72ca */ /* 0x000fe200000e0000 */
[----:B------:R-:W-:Y:S01]  /*16c0*/  ULEA UR8, UR6, UR4, 0x3 ;  /* 0x0000000406087291 */ /* 0x000fe2000f8e18ff */
[----:B------:R-:W-:-:S08]  /*16d0*/  UMOV UR24, URZ ;  /* 0x000000ff00187c82 */ /* 0x000fd00008000000 */
[----:B------:R1:W2:Y:S01]  /*16e0*/  SYNCS.PHASECHK.TRANS64.TRYWAIT P0, [UR8+0x30], R2 ;  /* 0x00003002ff0075a7 */ /* 0x0002a20008001108 */
[----:B------:R-:W-:Y:S02]  /*16f0*/  USHF.L.U32 UR35, UR35, 0x6, URZ ;  /* 0x0000000623237899 */ /* 0x000fe400080006ff */
[----:B------:R-:W-:Y:S01]  /*1700*/  USHF.L.U32 UR11, UR11, 0x6, URZ ;  /* 0x000000060b0b7899 */ /* 0x000fe200080006ff */
[----:B------:R-:W-:Y:S11]  /*1710*/  BRA.U !UP0, `(.L_x_20) ;  /* 0x0000000108a47547 */ /* 0x000ff6000b800000 */
[----:B------:R-:W-:Y:S01]  /*1720*/  UMOV UR16, URZ ;  /* 0x000000ff00107c82 */ /* 0x000fe20008000000 */
[----:B------:R-:W-:-:S05]  /*1730*/  UMOV UR17, UR6 ;  /* 0x0000000600117c82 */ /* 0x000fca0008000000 */
.L_x_25:
[----:B-1----:R-:W-:Y:S01]  /*1740*/  ULEA UR33, UR17, UR4, 0x3 ;  /* 0x0000000411217291 */ /* 0x002fe2000f8e18ff */
[----:B--2---:R-:W-:Y:S01]  /*1750*/  @!P5 MOV R3, 0x2000 ;  /* 0x000020000003d802 */ /* 0x004fe20000000f00 */
[----:B--2---:R-:W-:Y:S10]  /*1760*/  @P0 BRA `(.L_x_21) ;  /* 0x00000000000c0947 */ /* 0x004ff40003800000 */
[----:B------:R-:W-:-:S04]  /*1770*/  SHF.L.U32 R4, R15, 0x1f, RZ ;  /* 0x0000001f0f047819 */ /* 0x000fc800000006ff */
[----:B------:R-:W2:Y:S02]  /*1780*/  SYNCS.PHASECHK.TRANS64.TRYWAIT P0, [UR33+0x30], R4 ;  /* 0x00003004ff0075a7 */ /* 0x000ea40008001121 */
[----:B--2---:R-:W-:Y:S05]  /*1790*/  @!P0 BRA `(.L_x_22) ;  /* 0x0000005400a48947 */ /* 0x004fea0003800000 */
.L_x_21:
[----:B------:R2:W-:Y:S01]  /*17a0*/  @!P5 SYNCS.ARRIVE.TRANS64 RZ, [UR33], R3 ;  /* 0x00000003ffffd9a7 */ /* 0x0005e20008000021 */
[----:B------:R-:W-:Y:S04]  /*17b0*/  BSSY.RECONVERGENT B0, `(.L_x_23) ;  /* 0x0000003000007945 */ /* 0x000fe80003800200 */
[----:B------:R-:W-:Y:S05]  /*17c0*/  @P4 BRA `(.L_x_24) ;  /* 0x0000000000044947 */ /* 0x000fea0003800000 */
[----:B------:R-:W-:Y:S05]  /*17d0*/  BPT.TRAP 0x1 ;  /* 0x000000040000795c */ /* 0x000fea0000300000 */
.L_x_24:
[----:B------:R-:W-:Y:S05]  /*17e0*/  BSYNC.RECONVERGENT B0 ;  /* 0x0000000000007941 */ /* 0x000fea0003800200 */
.L_x_23:
[----:B------:R-:W-:Y:S02]  /*17f0*/  UIADD3 UR6, UPT, UPT, UR17, 0x1, URZ ;  /* 0x0000000111067890 */ /* 0x000fe4000fffe0ff */
[----:B------:R-:W-:Y:S02]  /*1800*/  UIADD3 UR26, UP1, UPT, UR22, 0x80, URZ ;  /* 0x00000080161a7890 */ /* 0x000fe4000ff3e0ff */
[----:B------:R-:W-:Y:S02]  /*1810*/  UISETP.NE.AND UP0, UPT, UR6, 0x6, UPT ;  /* 0x000000060600788c */ /* 0x000fe4000bf05270 */
[----:B------:R-:W-:Y:S02]  /*1820*/  USHF.L.U32 UR34, UR16, 0x5, URZ ;  /* 0x0000000510227899 */ /* 0x000fe400080006ff */
[----:B------:R-:W-:Y:S02]  /*1830*/  USEL UR9, URZ, 0x1, UP0 ;  /* 0x00000001ff097887 */ /* 0x000fe40008000000 */
[----:B------:R-:W-:-:S02]  /*1840*/  USEL UR6, UR6, URZ, UP0 ;  /* 0x000000ff06067287 */ /* 0x000fc40008000000 */
[----:B------:R-:W-:Y:S02]  /*1850*/  UIADD3 UR20, UP0, UPT, UR22, 0x180, URZ ;  /* 0x0000018016147890 */ /* 0x000fe4000ff1e0ff */
[----:B------:R-:W-:Y:S01]  /*1860*/  ULEA UR8, UR6, UR4, 0x3 ;  /* 0x0000000406087291 */ /* 0x000fe2000f8e18ff */
[----:B------:R-:W-:Y:S01]  /*1870*/  LOP3.LUT R15, R15, UR9, RZ, 0x3c, !PT ;  /* 0x000000090f0f7c12 */ /* 0x000fe2000f8e3cff */
[----:B------:R-:W-:Y:S02]  /*1880*/  UIADD3.X UR27, UPT, UPT, URZ, UR23, URZ, UP1, !UPT ;  /* 0x00000017ff1b7290 */ /* 0x000fe40008ffe4ff */
[----:B------:R-:W-:Y:S01]  /*1890*/  UIADD3.X UR21, UPT, UPT, URZ, UR23, URZ, UP0, !UPT ;  /* 0x00000017ff157290 */ /* 0x000fe200087fe4ff */
[----:B-1----:R-:W-:Y:S01]  /*18a0*/  SHF.L.U32 R2, R15, 0x1f, RZ ;  /* 0x0000001f0f027819 */ /* 0x002fe200000006ff */
[----:B------:R-:W-:Y:S01]  /*18b0*/  UMOV UR18, 0x0 ;  /* 0x0000000000127882 */ /* 0x000fe20000000000 */
[----:B------:R-:W-:Y:S01]  /*18c0*/  UMOV UR19, 0x10000000 ;  /* 0x1000000000137882 */ /* 0x000fe20000000000 */
[----:B------:R-:W-:Y:S01]  /*18d0*/  UMOV UR12, UR36 ;  /* 0x00000024000c7c82 */ /* 0x000fe20008000000 */
[----:B------:R1:W1:Y:S01]  /*18e0*/  SYNCS.PHASECHK.TRANS64.TRYWAIT P0, [UR8+0x30], R2 ;  /* 0x00003002ff0075a7 */ /* 0x0002620008001108 */
[----:B------:R-:W-:Y:S01]  /*18f0*/  ULEA UR8, UR17, UR4, 0xc ;  /* 0x0000000411087291 */ /* 0x000fe2000f8e60ff */
[----:B------:R-:W-:Y:S01]  /*1900*/  UMOV UR9, UR33 ;  /* 0x0000002100097c82 */ /* 0x000fe20008000000 */
[----:B------:R-:W-:-:S02]  /*1910*/  UMOV UR10, UR34 ;  /* 0x00000022000a7c82 */ /* 0x000fc40008000000 */
[----:B------:R-:W-:Y:S02]  /*1920*/  UIADD3 UR32, UPT, UPT, UR8, 0x3400, URZ ;  /* 0x0000340008207890 */ /* 0x000fe4000fffe0ff */
[----:B------:R-:W-:Y:S02]  /*1930*/  UIADD3 UR8, UPT, UPT, UR8, 0x9400, URZ ;  /* 0x0000940008087890 */ /* 0x000fe4000fffe0ff */
[----:B------:R-:W-:Y:S01]  /*1940*/  UIADD3 UR16, UPT, UPT, UR16, 0x1, URZ ;  /* 0x0000000110107890 */ /* 0x000fe2000fffe0ff */
[----:B------:R-:W-:Y:S01]  /*1950*/  UMOV UR24, UR5 ;  /* 0x0000000500187c82 */ /* 0x000fe20008000000 */
[----:B------:R-:W-:Y:S02]  /*1960*/  UMOV UR17, UR6 ;  /* 0x0000000600117c82 */ /* 0x000fe40008000000 */
[----:B------:R-:W-:Y:S01]  /*1970*/  UISETP.NE.AND UP0, UPT, UR16, UR5, UPT ;  /* 0x000000051000728c */ /* 0x000fe2000bf05270 */
[----:B------:R1:W-:Y:S02]  /*1980*/  UTMALDG.3D [UR32], [UR26], desc[UR18] ;  /* 0x000012201a0075b4 */ /* 0x0003e40008011000 */
[----:B------:R1:W-:Y:S06]  /*1990*/  UTMALDG.3D [UR8], [UR20], desc[UR18] ;  /* 0x00001208140075b4 */ /* 0x0003ec0008011000 */
[----:B------:R-:W-:Y:S05]  /*19a0*/  BRA.U UP0, `(.L_x_25) ;  /* 0xfffffffd00647547 */ /* 0x000fea000b83ffff */
.L_x_20:
[----:B-1----:R-:W-:Y:S01]  /*19b0*/  ULEA UR8, UR6, UR4, 0x3 ;  /* 0x0000000406087291 */ /* 0x002fe2000f8e18ff */
[----:B------:R-:W-:Y:S01]  /*19c0*/  SHF.L.U32 R2, R15, 0x1f, RZ ;  /* 0x0000001f0f027819 */ /* 0x000fe200000006ff */
[----:B------:R-:W-:Y:S01]  /*19d0*/  @!P1 SYNCS.ARRIVE.TRANS64.A1T0 RZ, [UR4+0x98], RZ ;  /* 0x000098ffffff99a7 */ /* 0x000fe20008100004 */
[----:B------:R-:W-:-:S06]  /*19e0*/  UISETP.GT.AND UP0, UPT, UR15, UR14, UPT ;  /* 0x0000000e0f00728c */ /* 0x000fcc000bf04270 */
[----:B--2---:R1:W2:Y:S03]  /*19f0*/  SYNCS.PHASECHK.TRANS64.TRYWAIT P0, [UR8+0x30], R2 ;  /* 0x00003002ff0075a7 */ /* 0x0042a60008001108 */
[----:B------:R-:W-:Y:S05]  /*1a00*/  BRA.U !UP0, `(.L_x_26) ;  /* 0x0000000108a87547 */ /* 0x000fea000b800000 */
[----:B------:R-:W-:Y:S01]  /*1a10*/  UIADD3 UR21, UPT, UPT, UR7, UR24, URZ ;  /* 0x0000001807157290 */ /* 0x000fe2000fffe0ff */
[----:B------:R-:W-:-:S11]  /*1a20*/  UMOV UR25, UR6 ;  /* 0x0000000600197c82 */ /* 0x000fd60008000000 */
.L_x_31:
[----:B-1----:R-:W-:Y:S01]  /*1a30*/  ULEA UR17, UR25, UR4, 0x3 ;  /* 0x0000000419117291 */ /* 0x002fe2000f8e18ff */
[----:B--2---:R-:W-:Y:S01]  /*1a40*/  @!P5 MOV R3, 0x2000 ;  /* 0x000020000003d802 */ /* 0x004fe20000000f00 */
[----:B--2---:R-:W-:Y:S10]  /*1a50*/  @P0 BRA `(.L_x_27) ;  /* 0x00000000000c0947 */ /* 0x004ff40003800000 */
[----:B------:R-:W-:-:S04]  /*1a60*/  SHF.L.U32 R4, R15, 0x1f, RZ ;  /* 0x0000001f0f047819 */ /* 0x000fc800000006ff */
[----:B------:R-:W2:Y:S02]  /*1a70*/  SYNCS.PHASECHK.TRANS64.TRYWAIT P0, [UR17+0x30], R4 ;  /* 0x00003004ff0075a7 */ /* 0x000ea40008001111 */
[----:B--2---:R-:W-:Y:S05]  /*1a80*/  @!P0 BRA `(.L_x_28) ;  /* 0x0000005400008947 */ /* 0x004fea0003800000 */
.L_x_27:
[----:B------:R2:W-:Y:S01]  /*1a90*/  @!P5 SYNCS.ARRIVE.TRANS64 RZ, [UR17], R3 ;  /* 0x00000003ffffd9a7 */ /* 0x0005e20008000011 */
[----:B------:R-:W-:Y:S04]  /*1aa0*/  BSSY.RECONVERGENT B0, `(.L_x_29) ;  /* 0x0000003000007945 */ /* 0x000fe80003800200 */
[----:B------:R-:W-:Y:S05]  /*1ab0*/  @P4 BRA `(.L_x_30) ;  /* 0x0000000000044947 */ /* 0x000fea0003800000 */
[----:B------:R-:W-:Y:S05]  /*1ac0*/  BPT.TRAP 0x1 ;  /* 0x000000040000795c */ /* 0x000fea0000300000 */
.L_x_30:
[----:B------:R-:W-:Y:S05]  /*1ad0*/  BSYNC.RECONVERGENT B0 ;  /* 0x0000000000007941 */ /* 0x000fea0003800200 */
.L_x_29:
        /* <DEDUP_REMOVED lines=20> */
[----:B------:R-:W-:Y:S01]  /*1c20*/  UIADD3 UR8, UPT, UPT, UR8, 0x9400, URZ ;  /* 0x0000940008087890 */ /* 0x000fe2000fffe0ff */
[----:B------:R-:W-:Y:S01]  /*1c30*/  UMOV UR9, UR17 ;  /* 0x0000001100097c82 */ /* 0x000fe20008000000 */
[----:B------:R-:W-:Y:S01]  /*1c40*/  UMOV UR10, UR18 ;  /* 0x00000012000a7c82 */ /* 0x000fe20008000000 */
[----:B------:R-:W-:Y:S01]  /*1c50*/  UIADD3 UR24, UPT, UPT, UR24, 0x1, URZ ;  /* 0x0000000118187890 */ /* 0x000fe2000fffe0ff */
[----:B------:R-:W-:-:S03]  /*1c60*/  UMOV UR25, UR6 ;  /* 0x0000000600197c82 */ /* 0x000fc60008000000 */
[----:B------:R1:W-:Y:S01]  /*1c70*/  UTMALDG.3D [UR16], [UR30], desc[UR26] ;  /* 0x00001a101e0075b4 */ /* 0x0003e20008011000 */
[----:B------:R-:W-:Y:S01]  /*1c80*/  UISETP.NE.AND UP0, UPT, UR24, UR21, UPT ;  /* 0x000000151800728c */ /* 0x000fe2000bf05270 */
[----:B------:R1:W-:Y:S08]  /*1c90*/  UTMALDG.3D [UR8], [UR28], desc[UR26] ;  /* 0x00001a081c0075b4 */ /* 0x0003f00008011000 */
[----:B------:R-:W-:Y:S05]  /*1ca0*/  BRA.U UP0, `(.L_x_31) ;  /* 0xfffffffd00607547 */ /* 0x000fea000b83ffff */
.L_x_26:
[C---:B-1----:R-:W-:Y:S01]  /*1cb0*/  LEA R2, R14.reuse, UR4, 0x3 ;  /* 0x000000040e027c11 */ /* 0x042fe2000f8e18ff */
[----:B------:R-:W-:Y:S01]  /*1cc0*/  NOP ;  /* 0x0000000000007918 */ /* 0x000fe20000000000 */
[----:B--2---:R-:W-:Y:S02]  /*1cd0*/  SHF.L.U32 R3, R13, 0x1f, RZ ;  /* 0x0000001f0d037819 */ /* 0x004fe400000006ff */
[----:B------:R-:W-:Y:S02]  /*1ce0*/  LEA R4, R14, UR4, 0x4 ;  /* 0x000000040e047c11 */ /* 0x000fe4000f8e20ff */
[----:B------:R-:W1:Y:S02]  /*1cf0*/  SYNCS.PHASECHK.TRANS64.TRYWAIT P0, [R2+URZ+0xa0], R3 ;  /* 0x0000a003020075a7 */ /* 0x000e6400080011ff */
[----:B-1----:R-:W-:Y:S05]  /*1d00*/  @!P0 BRA `(.L_x_32) ;  /* 0x0000005000788947 */ /* 0x002fea0003800000 */
.L_x_120:
[----:B------:R-:W2:Y:S01]  /*1d10*/  LDS.128 R4, [R4+0x130] ;  /* 0x0001300004047984 */ /* 0x000ea20000000c00 */
[----:B---3--:R-:W-:Y:S01]  /*1d20*/  ISETP.GE.AND P0, PT, R26, 0x1, PT ;  /* 0x000000011a00780c */ /* 0x008fe20003f06270 */
[----:B-1----:R-:W-:Y:S01]  /*1d30*/  VIADD R2, R2, 0xb0 ;  /* 0x000000b002027836 */ /* 0x002fe20000000000 */
[----:B------:R-:W-:Y:S01]  /*1d40*/  @!PT LDS RZ, [RZ] ;  /* 0x00000000fffff984 */ /* 0x000fe20000000800 */
[----:B------:R-:W-:Y:S01]  /*1d50*/  @!PT LDS RZ, [RZ] ;  /* 0x00000000fffff984 */ /* 0x000fe20000000800 */
[----:B------:R-:W-:Y:S01]  /*1d60*/  @!PT LDS RZ, [RZ] ;  /* 0x00000000fffff984 */ /* 0x000fe20000000800 */
[----:B------:R-:W-:Y:S01]  /*1d70*/  @!PT LDS RZ, [RZ] ;  /* 0x00000000fffff984 */ /* 0x000fe20000000800 */
[----:B------:R1:W-:Y:S06]  /*1d80*/  MEMBAR.ALL.CTA ;  /* 0x0000000000007992 */ /* 0x0003ec0000008000 */
[----:B-1----:R-:W1:Y:S01]  /*1d90*/  FENCE.VIEW.ASYNC.S ;  /* 0x00000000000073c6 */ /* 0x002e620000000000 */
[----:B------:R-:W-:-:S04]  /*1da0*/  PRMT R2, RZ, 0x654, R2 ;  /* 0x00000654ff027816 */ /* 0x000fc80000000002 */
[----:B-1----:R1:W-:Y:S01]  /*1db0*/  SYNCS.ARRIVE.TRANS64.RED.A1T0 RZ, [R2+URZ], RZ ;  /* 0x000000ff02ff79a7 */ /* 0x0023e200081004ff */
[----:B--2---:R-:W-:-:S13]  /*1dc0*/  LOP3.LUT P2, RZ, R6, 0x1, RZ, 0xc0, !PT ;  /* 0x0000000106ff7812 */ /* 0x004fda000784c0ff */
[----:B------:R-:W-:Y:S01]  /*1dd0*/  @P2 SHF.R.U32.HI R3, RZ, 0x10, R5 ;  /* 0x00000010ff032819 */ /* 0x000fe20000011605 */
[----:B------:R-:W-:Y:S01]  /*1de0*/  VOTEU.ANY UP0, P2 ;  /* 0x0000000000ff7886 */ /* 0x000fe20001000100 */
[----:B------:R-:W-:Y:S02]  /*1df0*/  @P2 MOV R10, R4 ;  /* 0x00000004000a2202 */ /* 0x000fe40000000f00 */
[----:B------:R-:W-:Y:S02]  /*1e00*/  @P2 R2UR.BROADCAST UR8, R3 ;  /* 0x00000000030822ca */ /* 0x000fe400008e0000 */
[----:B------:R-:W-:-:S11]  /*1e10*/  @P2 LOP3.LUT R9, R5, 0xffff, RZ, 0xc0, !PT ;  /* 0x0000ffff05092812 */ /* 0x000fd600078ec0ff */
[----:B------:R-:W-:Y:S01]  /*1e20*/  @UP0 UMOV UR36, UR8 ;  /* 0x0000000800240c82 */ /* 0x000fe20008000000 */
[----:B-1----:R-:W-:Y:S05]  /*1e30*/  @!P0 BRA `(.L_x_33) ;  /* 0x0000000000b88947 */ /* 0x002fea0003800000 */
[----:B------:R-:W4:Y:S01]  /*1e40*/  LDC.64 R4, c[0x0][0xb18] ;  /* 0x0002c600ff047b82 */ /* 0x000f220000000a00 */
[----:B------:R-:W-:-:S07]  /*1e50*/  ISETP.NE.AND P3, PT, R26, 0x1, PT ;  /* 0x000000011a00780c */ /* 0x000fce0003f65270 */
[----:B------:R-:W1:Y:S08]  /*1e60*/  LDC.64 R6, c[0x0][0xb10] ;  /* 0x0002c400ff067b82 */ /* 0x000e700000000a00 */
[----:B------:R-:W2:Y:S08]  /*1e70*/  LDC R16, c[0x0][0xb20] ;  /* 0x0002c800ff107b82 */ /* 0x000eb00000000800 */
[----:B------:R-:W3:Y:S01]  /*1e80*/  LDC R17, c[0x0][0xb0c] ;  /* 0x0002c300ff117b82 */ /* 0x000ee20000000800 */
[----:B----4-:R-:W-:Y:S01]  /*1e90*/  IMAD.HI.U32 R19, R0, R5, RZ ;  /* 0x0000000500137227 */ /* 0x010fe200078e00ff */
[----:B------:R-:W-:-:S03]  /*1ea0*/  ISETP.NE.AND P0, PT, R4, 0x1, PT ;  /* 0x000000010400780c */ /* 0x000fc60003f05270 */
[----:B------:R-:W-:-:S03]  /*1eb0*/  IMAD.HI.U32 R5, R9, R5, RZ ;  /* 0x0000000509057227 */ /* 0x000fc600078e00ff */
[----:B------:R-:W4:Y:S01]  /*1ec0*/  LDC.64 R2, c[0x0][0xb28] ;  /* 0x0002ca00ff027b82 */ /* 0x000f220000000a00 */
[----:B-1----:R-:W-:-:S04]  /*1ed0*/  IMAD.HI.U32 R20, R8, R6, RZ ;  /* 0x0000000608147227 */ /* 0x002fc800078e00ff */
[----:B------:R-:W-:Y:S01]  /*1ee0*/  IMAD.HI.U32 R21, R10, R6, RZ ;  /* 0x000000060a157227 */ /* 0x000fe200078e00ff */
[----:B------:R-:W-:Y:S02]  /*1ef0*/  SHF.R.U32.HI R20, RZ, R7, R20 ;  /* 0x00000007ff147219 */ /* 0x000fe40000011614 */
[-C--:B--2---:R-:W-:Y:S02]  /*1f00*/  SHF.R.U32.HI R19, RZ, R16.reuse, R19 ;  /* 0x00000010ff137219 */ /* 0x084fe40000011613 */
[----:B------:R-:W-:Y:S02]  /*1f10*/  SHF.R.U32.HI R5, RZ, R16, R5 ;  /* 0x00000010ff057219 */ /* 0x000fe40000011605 */
[----:B------:R-:W-:Y:S02]  /*1f20*/  SEL R19, R0, R19, !P0 ;  /* 0x0000001300137207 */ /* 0x000fe40004000000 */
[----:B------:R-:W-:Y:S02]  /*1f30*/  SHF.R.U32.HI R21, RZ, R7, R21 ;  /* 0x00000007ff157219 */ /* 0x000fe40000011615 */
[----:B---3--:R-:W-:-:S02]  /*1f40*/  ISETP.NE.AND P1, PT, R17, 0x1, PT ;  /* 0x000000011100780c */ /* 0x008fc40003f25270 */
[----:B------:R-:W-:Y:S02]  /*1f50*/  SEL R5, R9, R5, !P0 ;  /* 0x0000000509057207 */ /* 0x000fe40004000000 */
[----:B------:R-:W-:Y:S02]  /*1f60*/  SEL R20, R8, R20, !P1 ;  /* 0x0000001408147207 */ /* 0x000fe40004800000 */
[----:B------:R-:W-:Y:S01]  /*1f70*/  SEL R21, R10, R21, !P1 ;  /* 0x000000150a157207 */ /* 0x000fe20004800000 */
[----:B----4-:R-:W-:-:S04]  /*1f80*/  IMAD.HI.U32 R18, R19, R2, RZ ;  /* 0x0000000213127227 */ /* 0x010fc800078e00ff */
        /* <DEDUP_REMOVED lines=10> */
[----:B------:R-:W-:-:S04]  /*2030*/  @!P0 IMAD.HI.U32 R7, R21, R2, RZ ;  /* 0x0000000215078227 */ /* 0x000fc800078e00ff */
[----:B------:R-:W-:Y:S01]  /*2040*/  IMAD.MOV R2, RZ, RZ, -R6 ;  /* 0x000000ffff027224 */ /* 0x000fe200078e0a06 */
[----:B------:R-:W-:Y:S02]  /*2050*/  @!P0 SHF.R.U32.HI R3, RZ, R3, R7 ;  /* 0x00000003ff038219 */ /* 0x000fe40000011607 */
[----:B------:R-:W-:Y:S01]  /*2060*/  IADD3 R7, PT, PT, -R5, RZ, RZ ;  /* 0x000000ff05077210 */ /* 0x000fe20007ffe1ff */
[----:B------:R-:W-:Y:S01]  /*2070*/  IMAD R2, R26, R2, R5 ;  /* 0x000000021a027224 */ /* 0x000fe200078e0205 */
        /* <DEDUP_REMOVED lines=10> */
.L_x_33:
[----:B------:R-:W1:Y:S02]  /*2120*/  LDCU UR8, c[0x0][0xb30] ;  /* 0x00016600ff0877ac */ /* 0x000e640008000800 */
[----:B-1----:R-:W-:-:S09]  /*2130*/  UISETP.NE.AND UP0, UPT, UR8, 0x1, UPT ;  /* 0x000000010800788c */ /* 0x002fd2000bf05270 */
[----:B------:R-:W-:Y:S05]  /*2140*/  BRA.U UP0, `(.L_x_34) ;  /* 0x0000000100407547 */ /* 0x000fea000b800000 */
[----:B------:R-:W1:Y:S08]  /*2150*/  LDC.64 R4, c[0x0][0xb10] ;  /* 0x0002c400ff047b82 */ /* 0x000e700000000a00 */
[----:B------:R-:W2:Y:S08]  /*2160*/  LDC.64 R2, c[0x0][0xb18] ;  /* 0x0002c600ff027b82 */ /* 0x000eb00000000a00 */
[----:B------:R-:W3:Y:S08]  /*2170*/  LDC R6, c[0x0][0xb20] ;  /* 0x0002c800ff067b82 */ /* 0x000ef00000000800 */
[----:B------:R-:W4:Y:S01]  /*2180*/  LDC R7, c[0x0][0xb0c] ;  /* 0x0002c300ff077b82 */ /* 0x000f220000000800 */
[----:B-1----:R-:W-:-:S05]  /*2190*/  IMAD.HI.U32 R4, R10, R4, RZ ;  /* 0x000000040a047227 */ /* 0x002fca00078e00ff */
[----:B------:R-:W-:Y:S01]  /*21a0*/  SHF.R.U32.HI R4, RZ, R5, R4 ;  /* 0x00000005ff047219 */ /* 0x000fe20000011604 */
[----:B--2---:R-:W-:Y:S01]  /*21b0*/  IMAD.HI.U32 R3, R9, R3, RZ ;  /* 0x0000000309037227 */ /* 0x004fe200078e00ff */
[----:B------:R-:W-:-:S04]  /*21c0*/  ISETP.NE.AND P0, PT, R2, 0x1, PT ;  /* 0x000000010200780c */ /* 0x000fc80003f05270 */
[----:B---3--:R-:W-:-:S04]  /*21d0*/  SHF.R.U32.HI R3, RZ, R6, R3 ;  /* 0x00000006ff037219 */ /* 0x008fc80000011603 */
[----:B------:R-:W-:Y:S02]  /*21e0*/  SEL R3, R9, R3, !P0 ;  /* 0x0000000309037207 */ /* 0x000fe40004000000 */
[----:B----4-:R-:W-:-:S04]  /*21f0*/  ISETP.NE.AND P1, PT, R7, 0x1, PT ;  /* 0x000000010700780c */ /* 0x010fc80003f25270 */
[----:B------:R-:W-:-:S05]  /*2200*/  SEL R4, R10, R4, !P1 ;  /* 0x000000040a047207 */ /* 0x000fca0004800000 */
[----:B------:R-:W-:Y:S02]  /*2210*/  IMAD.IADD R5, R3, 0x1, -R4 ;  /* 0x0000000103057824 */ /* 0x000fe400078e0a04 */
[----:B------:R-:W-:Y:S02]  /*2220*/  IMAD.IADD R3, R4, 0x1, -R3 ;  /* 0x0000000104037824 */ /* 0x000fe400078e0a03 */
[----:B------:R-:W-:Y:S02]  /*2230*/  IMAD R10, R5, R7, R10 ;  /* 0x00000007050a7224 */ /* 0x000fe400078e020a */
[----:B------:R-:W-:-:S07]  /*2240*/  IMAD R9, R3, R2, R9 ;  /* 0x0000000203097224 */ /* 0x000fce00078e0209 */
.L_x_34:
[----:B------:R-:W-:Y:S01]  /*2250*/  VIADD R14, R14, 0x1 ;  /* 0x000000010e0e7836 */ /* 0x000fe20000000000 */
[----:B------:R-:W-:Y:S01]  /*2260*/  PLOP3.LUT P1, PT, PT, PT, PT, 0x80, 0x8 ;  /* 0x000000000008781c */ /* 0x000fe20003f2f070 */
[----:B------:R-:W-:Y:S02]  /*2270*/  IMAD.IADD R21, R10, 0x1, R59 ;  /* 0x000000010a157824 */ /* 0x000fe400078e023b */
[----:B------:R-:W-:Y:S01]  /*2280*/  IMAD.IADD R20, R9, 0x1, R58 ;  /* 0x0000000109147824 */ /* 0x000fe200078e023a */
[----:B------:R-:W-:-:S04]  /*2290*/  ISETP.NE.AND P0, PT, R14, 0x2, PT ;  /* 0x000000020e00780c */ /* 0x000fc80003f05270 */
[----:B------:R-:W-:Y:S02]  /*22a0*/  SEL R2, RZ, 0x1, P0 ;  /* 0x00000001ff027807 */ /* 0x000fe40000000000 */
[----:B------:R-:W-:Y:S02]  /*22b0*/  SEL R14, R14, RZ, P0 ;  /* 0x000000ff0e0e7207 */ /* 0x000fe40000000000 */
[----:B------:R-:W-:Y:S01]  /*22c0*/  LOP3.LUT R13, R13, R2, RZ, 0x3c, !PT ;  /* 0x000000020d0d7212 */ /* 0x000fe200078e3cff */
[----:B------:R-:W-:Y:S06]  /*22d0*/  @P2 BRA `(.L_x_35) ;  /* 0xfffffff000a02947 */ /* 0x000fec000383ffff */
[----:B------:R-:W-:Y:S01]  /*22e0*/  UIADD3 UR4, UPT, UPT, UR4, 0x30, URZ ;  /* 0x0000003004047890 */ /* 0x000fe2000fffe0ff */
[----:B------:R-:W-:-:S03]  /*22f0*/  SHF.L.U32 R2, R15, 0x1f, RZ ;  /* 0x0000001f0f027819 */ /* 0x000fc600000006ff */
[----:B------:R-:W-:-:S09]  /*2300*/  ULEA UR5, UR6, UR4, 0x3 ;  /* 0x0000000406057291 */ /* 0x000fd2000f8e18ff */
[----:B------:R-:W1:Y:S02]  /*2310*/  SYNCS.PHASECHK.TRANS64.TRYWAIT P0, [UR5], R2 ;  /* 0x00000002ff0075a7 */ /* 0x000e640008001105 */
[----:B-1----:R-:W-:Y:S05]  /*2320*/  @!P0 BRA `(.L_x_36) ;  /* 0x0000004c00048947 */ /* 0x002fea0003800000 */
.L_x_122:
[----:B------:R-:W-:-:S04]  /*2330*/  UIADD3 UR6, UPT, UPT, UR6, 0x1, URZ ;  /* 0x0000000106067890 */ /* 0x000fc8000fffe0ff */
[----:B------:R-:W-:-:S04]  /*2340*/  UISETP.NE.AND UP0, UPT, UR6, 0x6, UPT ;  /* 0x000000060600788c */ /* 0x000fc8000bf05270 */
[----:B------:R-:W-:Y:S02]  /*2350*/  USEL UR7, URZ, 0x1, UP0 ;  /* 0x00000001ff077887 */ /* 0x000fe40008000000 */
[----:B------:R-:W-:-:S04]  /*2360*/  USEL UR6, UR6, URZ, UP0 ;  /* 0x000000ff06067287 */ /* 0x000fc80008000000 */
[----:B------:R-:W-:Y:S01]  /*2370*/  ULEA UR5, UR6, UR4, 0x3 ;  /* 0x0000000406057291 */ /* 0x000fe2000f8e18ff */
[----:B-1----:R-:W-:-:S04]  /*2380*/  LOP3.LUT R2, R15, UR7, RZ, 0x3c, !PT ;  /* 0x000000070f027c12 */ /* 0x002fc8000f8e3cff */
[----:B------:R-:W-:-:S04]  /*2390*/  SHF.L.U32 R3, R2, 0x1f, RZ ;  /* 0x0000001f02037819 */ /* 0x000fc800000006ff */
[----:B------:R-:W1:Y:S02]  /*23a0*/  SYNCS.PHASECHK.TRANS64.TRYWAIT P0, [UR5], R3 ;  /* 0x00000003ff0075a7 */ /* 0x000e640008001105 */
[----:B-1----:R-:W-:Y:S05]  /*23b0*/  @!P0 BRA `(.L_x_37) ;  /* 0x0000004800f88947 */ /* 0x002fea0003800000 */
.L_x_124:
[----:B------:R-:W-:-:S04]  /*23c0*/  UIADD3 UR6, UPT, UPT, UR6, 0x1, URZ ;  /* 0x0000000106067890 */ /* 0x000fc8000fffe0ff */
[----:B------:R-:W-:-:S04]  /*23d0*/  UISETP.NE.AND UP0, UPT, UR6, 0x6, UPT ;  /* 0x000000060600788c */ /* 0x000fc8000bf05270 */
[----:B------:R-:W-:Y:S02]  /*23e0*/  USEL UR7, URZ, 0x1, UP0 ;  /* 0x00000001ff077887 */ /* 0x000fe40008000000 */
[----:B------:R-:W-:-:S04]  /*23f0*/  USEL UR6, UR6, URZ, UP0 ;  /* 0x000000ff06067287 */ /* 0x000fc80008000000 */
[----:B------:R-:W-:Y:S01]  /*2400*/  ULEA UR5, UR6, UR4, 0x3 ;  /* 0x0000000406057291 */ /* 0x000fe2000f8e18ff */
[----:B------:R-:W-:-:S04]  /*2410*/  LOP3.LUT R2, R2, UR7, RZ, 0x3c, !PT ;  /* 0x0000000702027c12 */ /* 0x000fc8000f8e3cff */
[----:B-1----:R-:W-:-:S04]  /*2420*/  SHF.L.U32 R3, R2, 0x1f, RZ ;  /* 0x0000001f02037819 */ /* 0x002fc800000006ff */
[----:B------:R-:W1:Y:S02]  /*2430*/  SYNCS.PHASECHK.TRANS64.TRYWAIT P0, [UR5], R3 ;  /* 0x00000003ff0075a7 */ /* 0x000e640008001105 */
[----:B-1----:R-:W-:Y:S05]  /*2440*/  @!P0 BRA `(.L_x_38) ;  /* 0x0000004800ec8947 */ /* 0x002fea0003800000 */
.L_x_126:
        /* <DEDUP_REMOVED lines=9> */
.L_x_128:
        /* <DEDUP_REMOVED lines=9> */
.L_x_130:
[----:B------:R-:W-:-:S04]  /*2570*/  UIADD3 UR6, UPT, UPT, UR6, 0x1, URZ ;  /* 0x0000000106067890 */ /* 0x000fc8000fffe0ff */
[----:B------:R-:W-:-:S04]  /*2580*/  UISETP.NE.AND UP0, UPT, UR6, 0x6, UPT ;  /* 0x000000060600788c */ /* 0x000fc8000bf05270 */
[----:B------:R-:W-:Y:S02]  /*2590*/  USEL UR5, URZ, 0x1, UP0 ;  /* 0x00000001ff057887 */ /* 0x000fe40008000000 */
[----:B------:R-:W-:-:S04]  /*25a0*/  USEL UR6, UR6, URZ, UP0 ;  /* 0x000000ff06067287 */ /* 0x000fc80008000000 */
[----:B------:R-:W-:Y:S01]  /*25b0*/  ULEA UR6, UR6, UR4, 0x3 ;  /* 0x0000000406067291 */ /* 0x000fe2000f8e18ff */
[----:B------:R-:W-:-:S04]  /*25c0*/  LOP3.LUT R2, R2, UR5, RZ, 0x3c, !PT ;  /* 0x0000000502027c12 */ /* 0x000fc8000f8e3cff */
[----:B------:R-:W-:Y:S01]  /*25d0*/  SHF.L.U32 R2, R2, 0x1f, RZ ;  /* 0x0000001f02027819 */ /* 0x000fe200000006ff */
[----:B-1--4-:R-:W-:-:S07]  /*25e0*/  IMAD.U32 R0, RZ, RZ, UR6 ;  /* 0x00000006ff007e24 */ /* 0x012fce000f8e00ff */
.L_x_41:
[----:B-1----:R1:W2:Y:S02]  /*25f0*/  SYNCS.PHASECHK.TRANS64.TRYWAIT P0, [R0+URZ], R2 ;  /* 0x00000002000075a7 */ /* 0x0022a400080011ff */
[----:B--2---:R-:W-:Y:S05]  /*2600*/  @!P0 NANOSLEEP.SYNCS 0x989680 ;  /* 0x009896800000895d */ /* 0x004fea0003900000 */
[----:B------:R-:W2:Y:S02]  /*2610*/  @!P0 SYNCS.PHASECHK.TRANS64 P0, [R0+URZ], R2 ;  /* 0x00000002000085a7 */ /* 0x000ea400080010ff */
[----:B--2---:R-:W-:Y:S05]  /*2620*/  @P0 EXIT ;  /* 0x000000000000094d */ /* 0x004fea0003800000 */
[----:B------:R-:W-:Y:S05]  /*2630*/  BRA `(.L_x_41) ;  /* 0xfffffffc00ec7947 */ /* 0x000fea000383ffff */
.L_x_17:
[----:B------:R-:W-:-:S04]  /*2640*/  UISETP.NE.AND UP1, UPT, UR37, URZ, UPT ;  /* 0x000000ff2500728c */ /* 0x000fc8000bf25270 */
[----:B------:R-:W-:-:S09]  /*2650*/  UISETP.NE.OR UP1, UPT, UR8, 0x1, UP1 ;  /* 0x000000010800788c */ /* 0x000fd20008f25670 */
[----:B------:R-:W-:Y:S05]  /*2660*/  BRA.U UP1, `(.L_x_42) ;  /* 0x0000000501487547 */ /* 0x000fea000b800000 */
[----:B------:R-:W-:Y:S01]  /*2670*/  ISETP.NE.AND P2, PT, R2, RZ, PT ;  /* 0x000000ff0200720c */ /* 0x000fe20003f45270 */
[----:B------:R-:W-:Y:S01]  /*2680*/  IMAD.MOV.U32 R12, RZ, RZ, 0x1 ;  /* 0x00000001ff0c7424 */ /* 0x000fe200078e00ff */
[----:B------:R-:W-:Y:S02]  /*2690*/  CS2R R10, SRZ ;  /* 0x00000000000a7805 */ /* 0x000fe4000001ff00 */
[----:B------:R-:W-:Y:S01]  /*26a0*/  CS2R R8, SRZ ;  /* 0x0000000000087805 */ /* 0x000fe2000001ff00 */
[----:B------:R-:W-:Y:S01]  /*26b0*/  UMOV UR4, 0x400 ;  /* 0x0000040000047882 */ /* 0x000fe20000000000 */
[----:B------:R-:W-:Y:S01]  /*26c0*/  UMOV UR6, URZ ;  /* 0x000000ff00067c82 */ /* 0x000fe20008000000 */
[----:B------:R-:W-:-:S12]  /*26d0*/  ULEA UR37, UR37, UR4, 0x18 ;  /* 0x0000000425257291 */ /* 0x000fd8000f8ec0ff */
.L_x_46:
[----:B------:R-:W-:Y:S02]  /*26e0*/  LEA R0, R8, UR37, 0x3 ;  /* 0x0000002508007c11 */ /* 0x000fe4000f8e18ff */
[----:B------:R-:W-:-:S03]  /*26f0*/  SHF.L.U32 R4, R9, 0x1f, RZ ;  /* 0x0000001f09047819 */ /* 0x000fc600000006ff */
[----:B------:R-:W-:Y:S01]  /*2700*/  VIADD R5, R0, 0x110 ;  /* 0x0000011000057836 */ /* 0x000fe20000000000 */
[----:B------:R-:W1:Y:S02]  /*2710*/  SYNCS.PHASECHK.TRANS64.TRYWAIT P0, [R0+URZ+0x100], R4 ;  /* 0x00010004000075a7 */ /* 0x000e6400080011ff */
[----:B-1----:R-:W-:Y:S05]  /*2720*/  @!P0 BRA `(.L_x_43) ;  /* 0x00000048007c8947 */ /* 0x002fea0003800000 */
.L_x_131:
[----:B------:R-:W-:Y:S01]  /*2730*/  ULEA UR5, UR6, UR37, 0x3 ;  /* 0x0000002506057291 */ /* 0x000fe2000f8e18ff */
[----:B-1----:R-:W-:Y:S01]  /*2740*/  PRMT R0, RZ, 0x654, R5 ;  /* 0x00000654ff007816 */ /* 0x002fe20000000005 */
[----:B------:R-:W-:Y:S01]  /*2750*/  @!P2 IMAD.MOV.U32 R4, RZ, RZ, 0x10 ;  /* 0x00000010ff04a424 */ /* 0x000fe200078e00ff */
[----:B------:R-:W-:Y:S01]  /*2760*/  SHF.L.U32 R5, R12, 0x1f, RZ ;  /* 0x0000001f0c057819 */ /* 0x000fe200000006ff */
[----:B------:R-:W-:Y:S01]  /*2770*/  UIADD3 UR4, UPT, UPT, UR5, 0xa0, URZ ;  /* 0x000000a005047890 */ /* 0x000fe2000fffe0ff */
[----:B------:R1:W-:Y:S05]  /*2780*/  SYNCS.ARRIVE.TRANS64.RED.A1T0 RZ, [R0+URZ], RZ ;  /* 0x000000ff00ff79a7 */ /* 0x0003ea00081004ff */
[----:B------:R-:W-:Y:S01]  /*2790*/  IMAD.U32 R6, RZ, RZ, UR4 ;  /* 0x00000004ff067e24 */ /* 0x000fe2000f8e00ff */
[----:B------:R-:W2:Y:S04]  /*27a0*/  SYNCS.PHASECHK.TRANS64.TRYWAIT P0, [UR5+0xb0], R5 ;  /* 0x0000b005ff0075a7 */ /* 0x000ea80008001105 */
[----:B------:R-:W-:Y:S01]  /*27b0*/  PRMT R6, R2, 0x654, R6 ;  /* 0x0000065402067816 */ /* 0x000fe20000000006 */
[----:B-12---:R-:W-:Y:S06]  /*27c0*/  @!P0 BRA `(.L_x_44) ;  /* 0x0000004800688947 */ /* 0x006fec0003800000 */
.L_x_133:
[----:B------:R-:W-:Y:S01]  /*27d0*/  ULEA UR4, UR6, UR37, 0x4 ;  /* 0x0000002506047291 */ /* 0x000fe2000f8e20ff */
[----:B------:R-:W-:Y:S01]  /*27e0*/  SEL R3, R6, R3, !P2 ;  /* 0x0000000306037207 */ /* 0x000fe20005000000 */
[----:B------:R-:W-:Y:S01]  /*27f0*/  UIADD3 UR5, UPT, UPT, UR5, 0xa0, URZ ;  /* 0x000000a005057890 */ /* 0x000fe2000fffe0ff */
[----:B-1----:R-:W-:Y:S01]  /*2800*/  LEA R0, R11, UR37, 0x3 ;  /* 0x000000250b007c11 */ /* 0x002fe2000f8e18ff */
[----:B------:R-:W-:Y:S01]  /*2810*/  UIADD3 UR4, UPT, UPT, UR4, 0x130, URZ ;  /* 0x0000013004047890 */ /* 0x000fe2000fffe0ff */
[----:B------:R1:W-:Y:S01]  /*2820*/  @!P2 SYNCS.ARRIVE.TRANS64.RED RZ, [R3+URZ], R4 ;  /* 0x0000000403ffa9a7 */ /* 0x0003e200080004ff */
[----:B------:R-:W-:Y:S01]  /*2830*/  UIADD3 UR6, UPT, UPT, UR6, 0x1, URZ ;  /* 0x0000000106067890 */ /* 0x000fe2000fffe0ff */
[----:B------:R-:W-:-:S03]  /*2840*/  VIADD R8, R8, 0x1 ;  /* 0x0000000108087836 */ /* 0x000fc60000000000 */
[----:B------:R-:W-:Y:S02]  /*2850*/  UISETP.NE.AND UP0, UPT, UR6, 0x2, UPT ;  /* 0x000000020600788c */ /* 0x000fe4000bf05270 */
[----:B------:R-:W-:Y:S01]  /*2860*/  ISETP.NE.AND P0, PT, R8, 0x2, PT ;  /* 0x000000020800780c */ /* 0x000fe20003f05270 */
[----:B------:R-:W-:Y:S06]  /*2870*/  UGETNEXTWORKID.BROADCAST [UR4], [UR5] ;  /* 0x00000000040073ca */ /* 0x000fec0008000100 */
[----:B------:R-:W-:Y:S02]  /*2880*/  USEL UR4, URZ, 0x1, UP0 ;  /* 0x00000001ff047887 */ /* 0x000fe40008000000 */
[----:B------:R-:W-:-:S04]  /*2890*/  USEL UR6, UR6, URZ, UP0 ;  /* 0x000000ff06067287 */ /* 0x000fc80008000000 */
[----:B------:R-:W-:Y:S02]  /*28a0*/  LOP3.LUT R12, R12, UR4, RZ, 0x3c, !PT ;  /* 0x000000040c0c7c12 */ /* 0x000fe4000f8e3cff */
[----:B-1----:R-:W-:-:S04]  /*28b0*/  SHF.L.U32 R4, R10, 0x1f, RZ ;  /* 0x0000001f0a047819 */ /* 0x002fc800000006ff */
[----:B------:R-:W1:Y:S02]  /*28c0*/  SYNCS.PHASECHK.TRANS64.TRYWAIT P1, [R0+URZ+0xa0], R4 ;  /* 0x0000a004000075a7 */ /* 0x000e6400080211ff */
[----:B-1----:R-:W-:Y:S05]  /*28d0*/  @!P1 BRA `(.L_x_45) ;  /* 0x00000048003c9947 */ /* 0x002fea0003800000 */
.L_x_134:
[C---:B-1----:R-:W-:Y:S01]  /*28e0*/  LEA R4, R11.reuse, UR37, 0x4 ;  /* 0x000000250b047c11 */ /* 0x042fe2000f8e20ff */
[----:B------:R-:W-:Y:S01]  /*28f0*/  VIADD R0, R0, 0xb0 ;  /* 0x000000b000007836 */ /* 0x000fe20000000000 */
[----:B------:R-:W-:Y:S01]  /*2900*/  SEL R8, R8, RZ, P0 ;  /* 0x000000ff08087207 */ /* 0x000fe20000000000 */
[----:B------:R-:W-:-:S03]  /*2910*/  VIADD R11, R11, 0x1 ;  /* 0x000000010b0b7836 */ /* 0x000fc60000000000 */
[----:B------:R-:W1:Y:S01]  /*2920*/  LDS.128 R4, [R4+0x130] ;  /* 0x0001300004047984 */ /* 0x000e620000000c00 */
[----:B------:R-:W-:Y:S02]  /*2930*/  PRMT R0, RZ, 0x654, R0 ;  /* 0x00000654ff007816 */ /* 0x000fe40000000000 */
[C---:B------:R-:W-:Y:S01]  /*2940*/  ISETP.NE.AND P1, PT, R11.reuse, 0x2, PT ;  /* 0x000000020b00780c */ /* 0x040fe20003f25270 */
[----:B------:R-:W-:Y:S01]  /*2950*/  @!PT LDS RZ, [RZ] ;  /* 0x00000000fffff984 */ /* 0x000fe20000000800 */
[----:B------:R-:W-:Y:S01]  /*2960*/  @!PT LDS RZ, [RZ] ;  /* 0x00000000fffff984 */ /* 0x000fe20000000800 */
[----:B------:R-:W-:Y:S01]  /*2970*/  @!PT LDS RZ, [RZ] ;  /* 0x00000000fffff984 */ /* 0x000fe20000000800 */
[----:B------:R-:W-:Y:S01]  /*2980*/  @!PT LDS RZ, [RZ] ;  /* 0x00000000fffff984 */ /* 0x000fe20000000800 */
[----:B------:R2:W-:Y:S06]  /*2990*/  MEMBAR.ALL.CTA ;  /* 0x0000000000007992 */ /* 0x0005ec0000008000 */
[----:B--2---:R-:W2:Y:S01]  /*29a0*/  FENCE.VIEW.ASYNC.S ;  /* 0x00000000000073c6 */ /* 0x004ea20000000000 */
[----:B------:R-:W-:Y:S01]  /*29b0*/  SEL R11, R11, RZ, P1 ;  /* 0x000000ff0b0b7207 */ /* 0x000fe20000800000 */
[----:B--2---:R2:W-:Y:S01]  /*29c0*/  SYNCS.ARRIVE.TRANS64.RED.A1T0 RZ, [R0+URZ], RZ ;  /* 0x000000ff00ff79a7 */ /* 0x0045e200081004ff */
[----:B-1----:R-:W-:-:S02]  /*29d0*/  LOP3.LUT P3, RZ, R6, 0x1, RZ, 0xc0, !PT ;  /* 0x0000000106ff7812 */ /* 0x002fc4000786c0ff */
[----:B------:R-:W-:-:S04]  /*29e0*/  SEL R4, RZ, 0x1, P1 ;  /* 0x00000001ff047807 */ /* 0x000fc80000800000 */
[----:B------:R-:W-:Y:S02]  /*29f0*/  LOP3.LUT R10, R10, R4, RZ, 0x3c, !PT ;  /* 0x000000040a0a7212 */ /* 0x000fe400078e3cff */
[----:B--2---:R-:W-:-:S04]  /*2a00*/  SEL R0, RZ, 0x1, P0 ;  /* 0x00000001ff007807 */ /* 0x004fc80000000000 */
[----:B------:R-:W-:Y:S01]  /*2a10*/  LOP3.LUT R9, R9, R0, RZ, 0x3c, !PT ;  /* 0x0000000009097212 */ /* 0x000fe200078e3cff */
[----:B------:R-:W-:Y:S06]  /*2a20*/  @P3 BRA `(.L_x_46) ;  /* 0xfffffffc002c3947 */ /* 0x000fec000383ffff */
[----:B------:R-:W-:Y:S01]  /*2a30*/  ULEA UR5, UR6, UR37, 0x3 ;  /* 0x0000002506057291 */ /* 0x000fe2000f8e18ff */
[----:B------:R-:W-:-:S08]  /*2a40*/  SHF.L.U32 R2, R12, 0x1f, RZ ;  /* 0x0000001f0c027819 */ /* 0x000fd000000006ff */
[----:B------:R-:W1:Y:S02]  /*2a50*/  SYNCS.PHASECHK.TRANS64 P0, [UR5+0xb0], R2 ;  /* 0x0000b002ff0075a7 */ /* 0x000e640008001005 */
[----:B-1----:R-:W-:Y:S05]  /*2a60*/  @P0 BRA `(.L_x_47) ;  /* 0x0000000000080947 */ /* 0x002fea0003800000 */
[----:B------:R-:W1:Y:S02]  /*2a70*/  SYNCS.PHASECHK.TRANS64.TRYWAIT P0, [UR5+0xb0], R2 ;  /* 0x0000b002ff0075a7 */ /* 0x000e640008001105 */
[----:B-1----:R-:W-:Y:S05]  /*2a80*/  @!P0 BRA `(.L_x_48) ;  /* 0x0000004400e48947 */ /* 0x002fea0003800000 */
.L_x_47:
[----:B------:R-:W-:-:S04]  /*2a90*/  UIADD3 UR4, UPT, UPT, UR6, 0x1, URZ ;  /* 0x0000000106047890 */ /* 0x000fc8000fffe0ff */
[----:B------:R-:W-:-:S04]  /*2aa0*/  UISETP.NE.AND UP0, UPT, UR4, 0x2, UPT ;  /* 0x000000020400788c */ /* 0x000fc8000bf05270 */
[----:B------:R-:W-:Y:S02]  /*2ab0*/  USEL UR7, URZ, 0x1, UP0 ;  /* 0x00000001ff077887 */ /* 0x000fe40008000000 */
[----:B------:R-:W-:-:S04]  /*2ac0*/  USEL UR4, UR4, URZ, UP0 ;  /* 0x000000ff04047287 */ /* 0x000fc80008000000 */
[----:B------:R-:W-:Y:S01]  /*2ad0*/  ULEA UR4, UR4, UR37, 0x3 ;  /* 0x0000002504047291 */ /* 0x000fe2000f8e18ff */
[----:B-1----:R-:W-:-:S04]  /*2ae0*/  LOP3.LUT R2, R12, UR7, RZ, 0x3c, !PT ;  /* 0x000000070c027c12 */ /* 0x002fc8000f8e3cff */
[----:B------:R-:W-:-:S04]  /*2af0*/  SHF.L.U32 R0, R2, 0x1f, RZ ;  /* 0x0000001f02007819 */ /* 0x000fc800000006ff */
[----:B------:R-:W1:Y:S02]  /*2b00*/  SYNCS.PHASECHK.TRANS64 P0, [UR4+0xb0], R0 ;  /* 0x0000b000ff0075a7 */ /* 0x000e640008001004 */
[----:B-1----:R-:W-:Y:S05]  /*2b10*/  @P0 EXIT ;  /* 0x000000000000094d */ /* 0x002fea0003800000 */
[----:B------:R-:W-:Y:S02]  /*2b20*/  SHF.L.U32 R2, R2, 0x1f, RZ ;  /* 0x0000001f02027819 */ /* 0x000fe400000006ff */
[----:B------:R-:W-:-:S07]  /*2b30*/  MOV R0, UR4 ;  /* 0x0000000400007c02 */ /* 0x000fce0008000f00 */
.L_x_49:
[----:B-1----:R1:W2:Y:S02]  /*2b40*/  SYNCS.PHASECHK.TRANS64.TRYWAIT P0, [R0+URZ+0xb0], R2 ;  /* 0x0000b002000075a7 */ /* 0x0022a400080011ff */
[----:B--2---:R-:W-:Y:S05]  /*2b50*/  @!P0 NANOSLEEP.SYNCS 0x989680 ;  /* 0x009896800000895d */ /* 0x004fea0003900000 */
[----:B------:R-:W2:Y:S02]  /*2b60*/  @!P0 SYNCS.PHASECHK.TRANS64 P0, [R0+URZ+0xb0], R2 ;  /* 0x0000b002000085a7 */ /* 0x000ea400080010ff */
[----:B--2---:R-:W-:Y:S05]  /*2b70*/  @P0 EXIT ;  /* 0x000000000000094d */ /* 0x004fea0003800000 */
[----:B------:R-:W-:Y:S05]  /*2b80*/  BRA `(.L_x_49) ;  /* 0xfffffffc00ec7947 */ /* 0x000fea000383ffff */
.L_x_42:
[----:B------:R-:W-:-:S09]  /*2b90*/  UISETP.NE.AND UP1, UPT, UR8, URZ, UPT ;  /* 0x000000ff0800728c */ /* 0x000fd2000bf25270 */
[----:B------:R-:W-:Y:S05]  /*2ba0*/  BRA.U UP1, `(.L_x_50) ;  /* 0x0000000d01947547 */ /* 0x000fea000b800000 */
[----:B------:R-:W-:Y:S01]  /*2bb0*/  UMOV UR4, 0x40 ;  /* 0x0000004000047882 */ /* 0x000fe20000000000 */
[----:B------:R-:W-:Y:S01]  /*2bc0*/  NOP ;  /* 0x0000000000007918 */ /* 0x000fe20000000000 */
[----:B------:R-:W-:Y:S01]  /*2bd0*/  ULEA UR4, UR37, UR4, 0x18 ;  /* 0x0000000425047291 */ /* 0x000fe2000f8ec0ff */
[----:B------:R-:W-:Y:S02]  /*2be0*/  UMOV UR5, 0x400 ;  /* 0x0000040000057882 */ /* 0x000fe40000000000 */
[----:B------:R-:W-:-:S06]  /*2bf0*/  ULEA UR37, UR37, UR5, 0x18 ;  /* 0x0000000525257291 */ /* 0x000fcc000f8ec0ff */
[----:B------:R-:W1:Y:S02]  /*2c00*/  LDS.U8 R0, [UR4+0x1c] ;  /* 0x00001c04ff007984 */ /* 0x000e640008000000 */
[----:B-1----:R-:W-:-:S13]  /*2c10*/  ISETP.NE.AND P0, PT, R0, RZ, PT ;  /* 0x000000ff0000720c */ /* 0x002fda0003f05270 */
[----:B------:R-:W-:Y:S05]  /*2c20*/  @P0 BRA `(.L_x_51) ;  /* 0x0000000000580947 */ /* 0x000fea0003800000 */
[----:B------:R-:W-:-:S13]  /*2c30*/  ELECT P0, URZ, PT ;  /* 0x0000000000ff782f */ /* 0x000fda0003800000 */
[----:B------:R-:W-:Y:S05]  /*2c40*/  @!P0 BRA `(.L_x_52) ;  /* 0x0000000000608947 */ /* 0x000fea0003800000 */
[----:B------:R-:W-:Y:S01]  /*2c50*/  UMOV UR5, 0x10 ;  /* 0x0000001000057882 */ /* 0x000fe20000000000 */
[----:B------:R-:W-:Y:S01]  /*2c60*/  HFMA2 R0, -RZ, RZ, 0, 5.9604644775390625e-08 ;  /* 0x00000001ff007431 */ /* 0x000fe200000001ff */
[----:B------:R-:W-:-:S03]  /*2c70*/  MOV R2, 0xffff ;  /* 0x0000ffff00027802 */ /* 0x000fc60000000f00 */
[----:B------:R-:W-:Y:S04]  /*2c80*/  DEPBAR.LE SB1, 0x36 ;  /* 0x00009d800000791a */ /* 0x000fe80000000000 */
[----:B------:R-:W1:Y:S02]  /*2c90*/  UTCATOMSWS.FIND_AND_SET.ALIGN UP0, UR5, UR5 ;  /* 0x00000005000575e3 */ /* 0x000e640008000800 */
[----:B-1----:R-:W-:Y:S01]  /*2ca0*/  MOV R3, UR5 ;  /* 0x0000000500037c02 */ /* 0x002fe20008000f00 */
[----:B------:R-:W-:Y:S06]  /*2cb0*/  BRA.U UP0, `(.L_x_53) ;  /* 0x0000000100187547 */ /* 0x000fec000b800000 */
.L_x_54:
[----:B------:R-:W-:Y:S05]  /*2cc0*/  NANOSLEEP 0x64 ;  /* 0x000000640000795d */ /* 0x000fea0003800000 */
[----:B------:R-:W-:-:S05]  /*2cd0*/  UMOV UR5, 0x10 ;  /* 0x0000001000057882 */ /* 0x000fca0000000000 */
[----:B------:R-:W-:Y:S04]  /*2ce0*/  DEPBAR.LE SB1, 0x36 ;  /* 0x00009d800000791a */ /* 0x000fe80000000000 */
[----:B------:R-:W1:Y:S02]  /*2cf0*/  UTCATOMSWS.FIND_AND_SET.ALIGN UP0, UR5, UR5 ;  /* 0x00000005000575e3 */ /* 0x000e640008000800 */
[----:B-1----:R-:W-:Y:S01]  /*2d00*/  MOV R3, UR5 ;  /* 0x0000000500037c02 */ /* 0x002fe20008000f00 */
[----:B------:R-:W-:Y:S05]  /*2d10*/  BRA.U !UP0, `(.L_x_54) ;  /* 0xfffffffd08e87547 */ /* 0x000fea000b83ffff */
.L_x_53:
[-C--:B------:R-:W-:Y:S02]  /*2d20*/  SHF.L.U32 R2, R2, R3.reuse, RZ ;  /* 0x0000000302027219 */ /* 0x080fe400000006ff */
[----:B------:R-:W-:Y:S01]  /*2d30*/  SHF.L.U32 R0, R0, R3, RZ ;  /* 0x0000000300007219 */ /* 0x000fe200000006ff */
[----:B------:R-:W-:Y:S02]  /*2d40*/  IMAD.SHL.U32 R3, R3, 0x20, RZ ;  /* 0x0000002003037824 */ /* 0x000fe400078e00ff */
[----:B------:R1:W-:Y:S04]  /*2d50*/  ATOMS.OR RZ, [UR4+0x14], R2 ;  /* 0x00001402ffff798c */ /* 0x0003e8000b000004 */
[----:B------:R1:W-:Y:S04]  /*2d60*/  ATOMS.OR RZ, [UR4+0x18], R0 ;  /* 0x00001800ffff798c */ /* 0x0003e8000b000004 */
[----:B------:R1:W-:Y:S01]  /*2d70*/  STS [UR37+0x150], R3 ;  /* 0x00015003ff007988 */ /* 0x0003e20008000825 */
[----:B------:R-:W-:Y:S05]  /*2d80*/  BRA `(.L_x_52) ;  /* 0x0000000000107947 */ /* 0x000fea0003800000 */
.L_x_51:
[----:B------:R-:W-:Y:S02]  /*2d90*/  MOV R0, 0xffffffff ;  /* 0xffffffff00007802 */ /* 0x000fe40000000f00 */
[----:B------:R-:W-:-:S03]  /*2da0*/  MOV R2, 0x2dd0 ;  /* 0x00002dd000027802 */ /* 0x000fc60000000f00 */
[----:B------:R1:W-:Y:S04]  /*2db0*/  STS [UR37+0x150], R0 ;  /* 0x00015000ff007988 */ /* 0x0003e80008000825 */
[----:B-1-3-5:R-:W-:Y:S05]  /*2dc0*/  CALL.REL.NOINC `($__internal_1_$__cuda_sm10x_tcgen05_guardrail_trap_phase_invalid_during_alloc) ;  /* 0x0000004800b87944 */ /* 0x02afea0003c00000 */
.L_x_52:
[----:B------:R-:W-:Y:S05]  /*2dd0*/  WARPSYNC.ALL ;  /* 0x0000000000007948 */ /* 0x000fea0003800000 */
[----:B------:R-:W2:Y:S01]  /*2de0*/  S2UR UR6, SR_CgaCtaId ;  /* 0x00000000000679c3 */ /* 0x000ea20000008800 */
[----:B------:R-:W-:Y:S01]  /*2df0*/  UMOV UR4, 0x400 ;  /* 0x0000040000047882 */ /* 0x000fe20000000000 */
[----:B------:R-:W-:-:S06]  /*2e00*/  NOP ;  /* 0x0000000000007918 */ /* 0x000fcc0000000000 */
[----:B------:R-:W-:Y:S06]  /*2e10*/  BAR.ARV 0x6, 0xa0 ;  /* 0x0182800000007b1d */ /* 0x000fec0000002000 */
[----:B------:R-:W4:Y:S01]  /*2e20*/  LDCU UR7, c[0x0][0x38c] ;  /* 0x00007180ff0777ac */ /* 0x000f220008000800 */
[----:B------:R-:W-:Y:S01]  /*2e30*/  IMAD.MOV.U32 R11, RZ, RZ, 0x1 ;  /* 0x00000001ff0b7424 */ /* 0x000fe200078e00ff */
[----:B------:R-:W-:Y:S01]  /*2e40*/  CS2R R8, SRZ ;  /* 0x0000000000087805 */ /* 0x000fe2000001ff00 */
[----:B------:R-:W-:Y:S01]  /*2e50*/  IMAD.MOV.U32 R10, RZ, RZ, RZ ;  /* 0x000000ffff0a7224 */ /* 0x000fe200078e00ff */
[----:B------:R-:W-:Y:S01]  /*2e60*/  UMOV UR18, URZ ;  /* 0x000000ff00127c82 */ /* 0x000fe20008000000 */
[----:B------:R-:W-:Y:S01]  /*2e70*/  UMOV UR17, URZ ;  /* 0x000000ff00117c82 */ /* 0x000fe20008000000 */
[----:B------:R-:W-:Y:S01]  /*2e80*/  UMOV UR22, 0x0 ;  /* 0x0000000000167882 */ /* 0x000fe20000000000 */
[----:B------:R-:W-:Y:S01]  /*2e90*/  UMOV UR23, 0x4100010 ;  /* 0x0410001000177882 */ /* 0x000fe20000000000 */
[----:B------:R-:W-:Y:S01]  /*2ea0*/  UMOV UR20, 0x0 ;  /* 0x0000000000147882 */ /* 0x000fe20000000000 */
[----:B------:R-:W-:Y:S01]  /*2eb0*/  UMOV UR21, 0x4100010 ;  /* 0x0410001000157882 */ /* 0x000fe20000000000 */
[----:B--2---:R-:W-:Y:S01]  /*2ec0*/  ULEA UR6, UR6, UR4, 0x18 ;  /* 0x0000000406067291 */ /* 0x004fe2000f8ec0ff */
[----:B------:R-:W2:Y:S03]  /*2ed0*/  LDCU UR4, c[0x0][0x38c] ;  /* 0x00007180ff0477ac */ /* 0x000ea60008000800 */
[----:B------:R-:W-:-:S02]  /*2ee0*/  UIADD3 UR11, UPT, UPT, UR6, 0x3400, URZ ;  /* 0x00003400060b7890 */ /* 0x000fc4000fffe0ff */
[----:B----4-:R-:W-:-:S03]  /*2ef0*/  UIADD3 UR7, UPT, UPT, UR7, 0x1f, URZ ;  /* 0x0000001f07077890 */ /* 0x010fc6000fffe0ff */
[----:B-1----:R-:W1:Y:S01]  /*2f00*/  LDS R0, [UR6+0x150] ;  /* 0x00015006ff007984 */ /* 0x002e620008000800 */
[----:B------:R-:W-:Y:S02]  /*2f10*/  UIADD3 UR12, UPT, UPT, UR6, 0x9400, URZ ;  /* 0x00009400060c7890 */ /* 0x000fe4000fffe0ff */
[----:B------:R-:W-:Y:S02]  /*2f20*/  USHF.R.S32.HI UR5, URZ, 0x1f, UR7 ;  /* 0x0000001fff057899 */ /* 0x000fe40008011407 */
[----:B------:R-:W-:Y:S02]  /*2f30*/  USHF.R.U32.HI UR11, URZ, 0x4, UR11 ;  /* 0x00000004ff0b7899 */ /* 0x000fe4000801160b */
[----:B------:R-:W-:Y:S02]  /*2f40*/  ULEA.HI UR5, UR5, UR7, URZ, 0x5 ;  /* 0x0000000705057291 */ /* 0x000fe4000f8f28ff */
[----:B------:R-:W-:Y:S02]  /*2f50*/  USHF.R.U32.HI UR12, URZ, 0x4, UR12 ;  /* 0x00000004ff0c7899 */ /* 0x000fe4000801160c */
[----:B------:R-:W-:-:S02]  /*2f60*/  USHF.R.S32.HI UR5, URZ, 0x5, UR5 ;  /* 0x00000005ff057899 */ /* 0x000fc40008011405 */
[----:B------:R-:W-:Y:S02]  /*2f70*/  ULOP3.LUT UR11, UR11, 0x3fff, URZ, 0xc0, !UPT ;  /* 0x00003fff0b0b7892 */ /* 0x000fe4000f8ec0ff */
[----:B------:R-:W-:Y:S02]  /*2f80*/  UISETP.LT.AND UP0, UPT, UR5, 0x1, UPT ;  /* 0x000000010500788c */ /* 0x000fe4000bf01270 */
[----:B------:R-:W-:Y:S02]  /*2f90*/  ULOP3.LUT UR12, UR12, 0x3fff, URZ, 0xc0, !UPT ;  /* 0x00003fff0c0c7892 */ /* 0x000fe4000f8ec0ff */
[----:B------:R-:W-:Y:S02]  /*2fa0*/  USEL UR10, UR5, 0x1, !UP0 ;  /* 0x00000001050a7887 */ /* 0x000fe4000c000000 */
[----:B------:R-:W-:Y:S02]  /*2fb0*/  ULOP3.LUT UR11, UR11, 0x10000, URZ, 0xfc, !UPT ;  /* 0x000100000b0b7892 */ /* 0x000fe4000f8efcff */
[----:B------:R-:W-:-:S02]  /*2fc0*/  ULOP3.LUT UR12, UR12, 0x10000, URZ, 0xfc, !UPT ;  /* 0x000100000c0c7892 */ /* 0x000fc4000f8efcff */
[----:B------:R-:W-:Y:S02]  /*2fd0*/  UIADD3 UR10, UPT, UPT, -UR10, URZ, URZ ;  /* 0x000000ff0a0a7290 */ /* 0x000fe4000fffe1ff */
[----:B--2---:R-:W-:Y:S01]  /*2fe0*/  UISETP.GE.AND UP3, UPT, UR4, 0x1, UPT ;  /* 0x000000010400788c */ /* 0x004fe2000bf66270 */
[----:B-1----:R-:W-:-:S15]  /*2ff0*/  R2UR UR19, R0 ;  /* 0x00000000001372ca */ /* 0x002fde00000e0000 */
.L_x_61:
[----:B------:R-:W-:Y:S02]  /*3000*/  LEA R0, R10, UR6, 0x3 ;  /* 0x000000060a007c11 */ /* 0x000fe4000f8e18ff */
[----:B------:R-:W-:Y:S02]  /*3010*/  SHF.L.U32 R2, R9, 0x1f, RZ ;  /* 0x0000001f09027819 */ /* 0x000fe400000006ff */
[----:B------:R-:W-:Y:S01]  /*3020*/  PLOP3.LUT P0, PT, PT, PT, UP3, 0x80, 0x8 ;  /* 0x000000000008781c */ /* 0x000fe20003f0f038 */
[----:B------:R-:W-:Y:S01]  /*3030*/  VIADD R3, R0, 0xb0 ;  /* 0x000000b000037836 */ /* 0x000fe20000000000 */
[----:B-1----:R-:W1:Y:S02]  /*3040*/  SYNCS.PHASECHK.TRANS64.TRYWAIT P1, [R0+URZ+0xa0], R2 ;  /* 0x0000a002000075a7 */ /* 0x002e6400080211ff */
[----:B-1--4-:R-:W-:Y:S09]  /*3050*/  @!P1 BRA `(.L_x_55) ;  /* 0x0000004000889947 */ /* 0x012ff20003800000 */
.L_x_136:
[----:B------:R-:W-:Y:S01]  /*3060*/  LEA R4, R10, UR6, 0x4 ;  /* 0x000000060a047c11 */ /* 0x000fe2000f8e20ff */
[----:B------:R-:W-:Y:S01]  /*3070*/  @UP3 ULEA UR4, UR17, UR6, 0x3 ;  /* 0x0000000611043291 */ /* 0x000fe2000f8e18ff */
[----:B------:R-:W-:Y:S01]  /*3080*/  PLOP3.LUT P2, PT, PT, PT, PT, 0x80, 0x8 ;  /* 0x000000000008781c */ /* 0x000fe20003f4f070 */
[----:B------:R-:W-:Y:S01]  /*3090*/  ULEA UR8, UR18, UR6, 0x3 ;  /* 0x0000000612087291 */ /* 0x000fe2000f8e18ff */
[----:B------:R-:W-:Y:S02]  /*30a0*/  PRMT R3, RZ, 0x654, R3 ;  /* 0x00000654ff037816 */ /* 0x000fe40000000003 */
[----:B------:R-:W2:Y:S01]  /*30b0*/  LDS.128 R4, [R4+0x130] ;  /* 0x0001300004047984 */ /* 0x000ea20000000c00 */
[----:B-1----:R-:W-:Y:S02]  /*30c0*/  @P0 SHF.L.U32 R2, R8, 0x1f, RZ ;  /* 0x0000001f08020819 */ /* 0x002fe400000006ff */
[----:B------:R-:W-:Y:S01]  /*30d0*/  SHF.L.U32 R0, R11, 0x1f, RZ ;  /* 0x0000001f0b007819 */ /* 0x000fe200000006ff */
[----:B------:R-:W-:Y:S01]  /*30e0*/  @!PT LDS RZ, [RZ] ;  /* 0x00000000fffff984 */ /* 0x000fe20000000800 */
[----:B------:R-:W-:Y:S01]  /*30f0*/  @!PT LDS RZ, [RZ] ;  /* 0x00000000fffff984 */ /* 0x000fe20000000800 */
[----:B------:R-:W-:Y:S01]  /*3100*/  @!PT LDS RZ, [RZ] ;  /* 0x00000000fffff984 */ /* 0x000fe20000000800 */
[----:B------:R-:W-:Y:S01]  /*3110*/  @!PT LDS RZ, [RZ] ;  /* 0x00000000fffff984 */ /* 0x000fe20000000800 */
[----:B------:R1:W-:Y:S06]  /*3120*/  MEMBAR.ALL.CTA ;  /* 0x0000000000007992 */ /* 0x0003ec0000008000 */
[----:B-1----:R-:W1:Y:S02]  /*3130*/  FENCE.VIEW.ASYNC.S ;  /* 0x00000000000073c6 */ /* 0x002e640000000000 */
[----:B-1----:R1:W-:Y:S01]  /*3140*/  SYNCS.ARRIVE.TRANS64.RED.A1T0 RZ, [R3+URZ], RZ ;  /* 0x000000ff03ff79a7 */ /* 0x0023e200081004ff */
[----:B------:R1:W4:Y:S01]  /*3150*/  @P0 SYNCS.PHASECHK.TRANS64.TRYWAIT P2, [UR4], R2 ;  /* 0x00000002ff0005a7 */ /* 0x0003220008041104 */
[----:B------:R-:W-:Y:S01]  /*3160*/  ULEA.HI UR4, UR18, UR18, URZ, 0x1 ;  /* 0x0000001212047291 */ /* 0x000fe2000f8f08ff */
[----:B--2---:R-:W-:-:S03]  /*3170*/  LOP3.LUT P1, RZ, R6, 0x1, RZ, 0xc0, !PT ;  /* 0x0000000106ff7812 */ /* 0x004fc6000782c0ff */
[----:B------:R-:W-:Y:S02]  /*3180*/  USHF.L.U32 UR9, UR4, 0x5, URZ ;  /* 0x0000000504097899 */ /* 0x000fe400080006ff */
[----:B------:R-:W-:Y:S02]  /*3190*/  ULOP3.LUT UR4, UR4, 0xffe, URZ, 0xc0, !UPT ;  /* 0x00000ffe04047892 */ /* 0x000fe4000f8ec0ff */
[----:B------:R-:W-:Y:S02]  /*31a0*/  ULOP3.LUT UR9, UR9, 0xffffffc0, URZ, 0xc0, !UPT ;  /* 0xffffffc009097892 */ /* 0x000fe4000f8ec0ff */
[----:B------:R-:W-:Y:S02]  /*31b0*/  UIADD3 UR4, UPT, UPT, -UR4, UR18, URZ ;  /* 0x0000001204047290 */ /* 0x000fe4000fffe1ff */
[----:B------:R-:W-:Y:S01]  /*31c0*/  UIADD3 UR9, UPT, UPT, UR19, UR9, URZ ;  /* 0x0000000913097290 */ /* 0x000fe2000fffe0ff */
[----:B------:R-:W2:Y:S03]  /*31d0*/  SYNCS.PHASECHK.TRANS64.TRYWAIT P0, [UR8+0xe0], R0 ;  /* 0x0000e000ff0075a7 */ /* 0x000ea60008001108 */
[----:B------:R-:W-:Y:S01]  /*31e0*/  ULEA UR9, UR4, UR9, 0x14 ;  /* 0x0000000904097291 */ /* 0x000fe2000f8ea0ff */
[----:B-12-4-:R-:W-:Y:S11]  /*31f0*/  @!P0 BRA `(.L_x_56) ;  /* 0x0000004000348947 */ /* 0x016ff60003800000 */
.L_x_138:
[----:B------:R-:W-:Y:S01]  /*3200*/  IADD3 R10, PT, PT, R10, 0x1, RZ ;  /* 0x000000010a0a7810 */ /* 0x000fe20007ffe0ff */
[----:B------:R-:W-:Y:S06]  /*3210*/  BRA.U !UP3, `(.L_x_57) ;  /* 0x000000010b987547 */ /* 0x000fec000b800000 */
[----:B------:R-:W-:Y:S01]  /*3220*/  UPLOP3.LUT UP4, UPT, UPT, UPT, UPT, 0x40, 0x4 ;  /* 0x000000000004789c */ /* 0x000fe20003f8e870 */
[----:B------:R-:W-:Y:S01]  /*3230*/  UMOV UR16, UR10 ;  /* 0x0000000a00107c82 */ /* 0x000fe20008000000 */
[----:B------:R-:W-:Y:S01]  /*3240*/  UMOV UR15, UR5 ;  /* 0x00000005000f7c82 */ /* 0x000fe20008000000 */
[----:B------:R-:W-:-:S08]  /*3250*/  UMOV UR14, UR17 ;  /* 0x00000011000e7c82 */ /* 0x000fd00008000000 */
.L_x_60:
[----:B------:R-:W-:Y:S02]  /*3260*/  UIADD3 UR16, UPT, UPT, UR16, 0x1, URZ ;  /* 0x0000000110107890 */ /* 0x000fe4000fffe0ff */
[----:B--2---:R-:W-:Y:S02]  /*3270*/  ULEA UR7, UR14, UR6, 0x3 ;  /* 0x000000060e077291 */ /* 0x004fe4000f8e18ff */
[----:B------:R-:W-:Y:S01]  /*3280*/  UISETP.NE.AND UP0, UPT, UR16, URZ, UPT ;  /* 0x000000ff1000728c */ /* 0x000fe2000bf05270 */
[----:B----4-:R-:W-:Y:S10]  /*3290*/  @P2 BRA `(.L_x_58) ;  /* 0x00000000000c2947 */ /* 0x010ff40003800000 */
[----:B-1----:R-:W-:Y:S04]  /*32a0*/  SHF.L.U32 R2, R8, 0x1f, RZ ;  /* 0x0000001f08027819 */ /* 0x002fe800000006ff */
[----:B------:R-:W1:Y:S02]  /*32b0*/  SYNCS.PHASECHK.TRANS64.TRYWAIT P0, [UR7], R2 ;  /* 0x00000002ff0075a7 */ /* 0x000e640008001107 */
[----:B-1----:R-:W-:Y:S05]  /*32c0*/  @!P0 BRA `(.L_x_59) ;  /* 0x0000004000188947 */ /* 0x002fea0003800000 */
.L_x_58:
[----:B------:R-:W-:Y:S01]  /*32d0*/  UISETP.NE.AND UP1, UPT, UR15, 0x1, UPT ;  /* 0x000000010f00788c */ /* 0x000fe2000bf25270 */
[----:B------:R-:W-:Y:S01]  /*32e0*/  PLOP3.LUT P2, PT, PT, PT, PT, 0x80, 0x8 ;  /* 0x000000000008781c */ /* 0x000fe20003f4f070 */
[----:B------:R-:W-:Y:S02]  /*32f0*/  UIADD3 UR17, UPT, UPT, UR14, 0x1, URZ ;  /* 0x000000010e117890 */ /* 0x000fe4000fffe0ff */
[----:B------:R-:W-:Y:S02]  /*3300*/  ULEA UR24, UR14, UR12, 0x8 ;  /* 0x0000000c0e187291 */ /* 0x000fe4000f8e40ff */
[----:B------:R-:W-:Y:S01]  /*3310*/  UISETP.NE.AND UP2, UPT, UR17, 0x6, UPT ;  /* 0x000000061100788c */ /* 0x000fe2000bf45270 */
[----:B------:R-:W-:Y:S01]  /*3320*/  PLOP3.LUT P0, PT, PT, PT, UP1, 0x80, 0x8 ;  /* 0x000000000008781c */ /* 0x000fe20003f0f018 */
[----:B------:R-:W-:Y:S02]  /*3330*/  ULEA UR26, UR14, UR11, 0x8 ;  /* 0x0000000b0e1a7291 */ /* 0x000fe4000f8e40ff */
[----:B------:R-:W-:Y:S02]  /*3340*/  USEL UR13, URZ, 0x1, UP2 ;  /* 0x00000001ff0d7887 */ /* 0x000fe40009000000 */
[----:B------:R-:W-:Y:S02]  /*3350*/  USEL UR17, UR17, URZ, UP2 ;  /* 0x000000ff11117287 */ /* 0x000fe40009000000 */
[----:B------:R-:W-:Y:S02]  /*3360*/  UIADD3 UR30, UPT, UPT, UR24, 0x2, URZ ;  /* 0x00000002181e7890 */ /* 0x000fe4000fffe0ff */
[----:B------:R-:W-:Y:S01]  /*3370*/  @UP1 ULEA UR4, UR17, UR6, 0x3 ;  /* 0x0000000611041291 */ /* 0x000fe2000f8e18ff */
[----:B------:R-:W-:Y:S01]  /*3380*/  LOP3.LUT R8, R8, UR13, RZ, 0x3c, !PT ;  /* 0x0000000d08087c12 */ /* 0x000fe2000f8e3cff */
[----:B------:R-:W-:Y:S02]  /*3390*/  UIADD3 UR28, UPT, UPT, UR26, 0x2, URZ ;  /* 0x000000021a1c7890 */ /* 0x000fe4000fffe0ff */
[----:B------:R-:W-:Y:S01]  /*33a0*/  UIADD3 UR7, UPT, UPT, UR7, 0x30, URZ ;  /* 0x0000003007077890 */ /* 0x000fe2000fffe0ff */
[----:B-1----:R-:W-:Y:S01]  /*33b0*/  @P0 SHF.L.U32 R0, R8, 0x1f, RZ ;  /* 0x0000001f08000819 */ /* 0x002fe200000006ff */
[----:B------:R-:W-:Y:S01]  /*33c0*/  UMOV UR25, 0x80004020 ;  /* 0x8000402000197882 */ /* 0x000fe20000000000 */
[----:B------:R-:W-:Y:S01]  /*33d0*/  UMOV UR27, 0x80004020 ;  /* 0x80004020001b7882 */ /* 0x000fe20000000000 */
[----:B------:R-:W-:Y:S01]  /*33e0*/  UMOV UR31, 0x80004020 ;  /* 0x80004020001f7882 */ /* 0x000fe20000000000 */
[----:B------:R2:W4:Y:S01]  /*33f0*/  @P0 SYNCS.PHASECHK.TRANS64.TRYWAIT P2, [UR4], R0 ;  /* 0x00000000ff0005a7 */ /* 0x0005220008041104 */
[----:B------:R-:W-:Y:S01]  /*3400*/  UIADD3 UR15, UPT, UPT, UR15, -0x1, URZ ;  /* 0xffffffff0f0f7890 */ /* 0x000fe2000fffe0ff */
[----:B------:R2:W-:Y:S01]  /*3410*/  UTCHMMA gdesc[UR26], gdesc[UR24], tmem[UR9], tmem[UR22], idesc[UR23], UP4 ;  /* 0x00ff16181a0075ea */ /* 0x0005e2000a000009 */
[----:B------:R-:W-:Y:S01]  /*3420*/  UPLOP3.LUT UP4, UPT, UPT, UPT, UPT, 0x80, 0x8 ;  /* 0x000000000008789c */ /* 0x000fe20003f8f070 */
[----:B------:R-:W-:Y:S01]  /*3430*/  UMOV UR29, 0x80004020 ;  /* 0x80004020001d7882 */ /* 0x000fe20000000000 */
[----:B------:R-:W-:Y:S01]  /*3440*/  UMOV UR14, UR17 ;  /* 0x00000011000e7c82 */ /* 0x000fe20008000000 */
[----:B------:R2:W-:Y:S01]  /*3450*/  UTCHMMA gdesc[UR28], gdesc[UR30], tmem[UR9], tmem[UR20], idesc[UR21], UPT ;  /* 0x00ff141e1c0075ea */ /* 0x0005e2000b800009 */
[----:B------:R2:W-:Y:S01]  /*3460*/  UTCBAR [UR7], URZ ;  /* 0x000000ff070073e9 */ /* 0x0005e200080000ff */
[----:B------:R-:W-:Y:S06]  /*3470*/  BRA.U UP0, `(.L_x_60) ;  /* 0xfffffffd00787547 */ /* 0x000fec000b83ffff */
.L_x_57:
[----:B------:R-:W-:Y:S01]  /*3480*/  UIADD3 UR18, UPT, UPT, UR18, 0x1, URZ ;  /* 0x0000000112127890 */ /* 0x000fe2000fffe0ff */
[C---:B------:R-:W-:Y:S01]  /*3490*/  ISETP.NE.AND P0, PT, R10.reuse, 0x2, PT ;  /* 0x000000020a00780c */ /* 0x040fe20003f05270 */
[----:B------:R-:W-:Y:S02]  /*34a0*/  UIADD3 UR8, UPT, UPT, UR8, 0xc0, URZ ;  /* 0x000000c008087890 */ /* 0x000fe4000fffe0ff */
[----:B------:R-:W-:Y:S01]  /*34b0*/  UISETP.NE.AND UP0, UPT, UR18, 0x4, UPT ;  /* 0x000000041200788c */ /* 0x000fe2000bf05270 */
[----:B-12---:R-:W-:Y:S02]  /*34c0*/  SEL R0, RZ, 0x1, P0 ;  /* 0x00000001ff007807 */ /* 0x006fe40000000000 */
[----:B------:R-:W-:Y:S01]  /*34d0*/  SEL R10, R10, RZ, P0 ;  /* 0x000000ff0a0a7207 */ /* 0x000fe20000000000 */
[----:B------:R-:W-:Y:S01]  /*34e0*/  USEL UR4, URZ, 0x1, UP0 ;  /* 0x00000001ff047887 */ /* 0x000fe20008000000 */
[----:B------:R-:W-:Y:S01]  /*34f0*/  LOP3.LUT R9, R9, R0, RZ, 0x3c, !PT ;  /* 0x0000000009097212 */ /* 0x000fe200078e3cff */
[----:B------:R-:W-:Y:S01]  /*3500*/  USEL UR18, UR18, URZ, UP0 ;  /* 0x000000ff12127287 */ /* 0x000fe20008000000 */
[----:B------:R1:W-:Y:S03]  /*3510*/  UTCBAR [UR8], URZ ;  /* 0x000000ff080073e9 */ /* 0x0003e600080000ff */
[----:B------:R-:W-:Y:S01]  /*3520*/  LOP3.LUT R11, R11, UR4, RZ, 0x3c, !PT ;  /* 0x000000040b0b7c12 */ /* 0x000fe2000f8e3cff */
[----:B------:R-:W-:Y:S07]  /*3530*/  @P1 BRA `(.L_x_61) ;  /* 0xfffffff800b01947 */ /* 0x000fee000383ffff */
[----:B------:R-:W2:Y:S01]  /*3540*/  S2UR UR4, SR_CgaCtaId ;  /* 0x00000000000479c3 */ /* 0x000ea20000008800 */
[----:B------:R-:W-:Y:S01]  /*3550*/  ELECT P0, URZ, PT ;  /* 0x0000000000ff782f */ /* 0x000fe20003800000 */
[----:B------:R-:W-:Y:S01]  /*3560*/  IMAD.MOV.U32 R0, RZ, RZ, 0x1 ;  /* 0x00000001ff007424 */ /* 0x000fe200078e00ff */
[----:B------:R-:W-:Y:S01]  /*3570*/  UIADD3 UR6, UPT, UPT, UR6, 0xe0, URZ ;  /* 0x000000e006067890 */ /* 0x000fe2000fffe0ff */
[----:B------:R-:W-:Y:S01]  /*3580*/  SHF.L.U32 R2, R11, 0x1f, RZ ;  /* 0x0000001f0b027819 */ /* 0x000fe200000006ff */
[----:B------:R-:W-:-:S03]  /*3590*/  UMOV UR5, 0x40 ;  /* 0x0000004000057882 */ /* 0x000fc60000000000 */
[----:B------:R-:W-:Y:S01]  /*35a0*/  UVIRTCOUNT.DEALLOC.SMPOOL 0x80 ;  /* 0x000000800000784c */ /* 0x000fe20000000000 */
[----:B--2---:R-:W-:Y:S02]  /*35b0*/  ULEA UR4, UR4, UR5, 0x18 ;  /* 0x0000000504047291 */ /* 0x004fe4000f8ec0ff */
[----:B------:R-:W-:-:S07]  /*35c0*/  ULEA UR5, UR18, UR6, 0x3 ;  /* 0x0000000612057291 */ /* 0x000fce000f8e18ff */
[----:B------:R2:W-:Y:S02]  /*35d0*/  @P0 STS.U8 [UR4+0x1c], R0 ;  /* 0x00001c00ff000988 */ /* 0x0005e40008000004 */
[----:B------:R-:W3:Y:S02]  /*35e0*/  SYNCS.PHASECHK.TRANS64.TRYWAIT P0, [UR5], R2 ;  /* 0x00000002ff0075a7 */ /* 0x000ee40008001105 */
[----:B--23--:R-:W-:Y:S05]  /*35f0*/  @!P0 BRA `(.L_x_62) ;  /* 0x0000003c00648947 */ /* 0x00cfea0003800000 */
.L_x_141:
[----:B------:R-:W-:-:S04]  /*3600*/  UIADD3 UR7, UPT, UPT, UR18, 0x1, URZ ;  /* 0x0000000112077890 */ /* 0x000fc8000fffe0ff */
[----:B------:R-:W-:-:S04]  /*3610*/  UISETP.NE.AND UP0, UPT, UR7, 0x4, UPT ;  /* 0x000000040700788c */ /* 0x000fc8000bf05270 */
[----:B-1----:R-:W-:Y:S02]  /*3620*/  USEL UR8, URZ, 0x1, UP0 ;  /* 0x00000001ff087887 */ /* 0x002fe40008000000 */
[----:B------:R-:W-:-:S04]  /*3630*/  USEL UR7, UR7, URZ, UP0 ;  /* 0x000000ff07077287 */ /* 0x000fc80008000000 */
[----:B------:R-:W-:Y:S01]  /*3640*/  ULEA UR5, UR7, UR6, 0x3 ;  /* 0x0000000607057291 */ /* 0x000fe2000f8e18ff */
[----:B--2---:R-:W-:-:S04]  /*3650*/  LOP3.LUT R2, R11, UR8, RZ, 0x3c, !PT ;  /* 0x000000080b027c12 */ /* 0x004fc8000f8e3cff */
[----:B------:R-:W-:-:S04]  /*3660*/  SHF.L.U32 R3, R2, 0x1f, RZ ;  /* 0x0000001f02037819 */ /* 0x000fc800000006ff */
[----:B------:R-:W1:Y:S02]  /*3670*/  SYNCS.PHASECHK.TRANS64.TRYWAIT P0, [UR5], R3 ;  /* 0x00000003ff0075a7 */ /* 0x000e640008001105 */
[----:B-1----:R-:W-:Y:S05]  /*3680*/  @!P0 BRA `(.L_x_63) ;  /* 0x0000003c00588947 */ /* 0x002fea0003800000 */
.L_x_143:
        /* <DEDUP_REMOVED lines=9> */
.L_x_145:
[----:B------:R-:W-:-:S04]  /*3720*/  UIADD3 UR7, UPT, UPT, UR7, 0x1, URZ ;  /* 0x0000000107077890 */ /* 0x000fc8000fffe0ff */
[----:B------:R-:W-:-:S04]  /*3730*/  UISETP.NE.AND UP0, UPT, UR7, 0x4, UPT ;  /* 0x000000040700788c */ /* 0x000fc8000bf05270 */
[----:B------:R-:W-:Y:S02]  /*3740*/  USEL UR5, URZ, 0x1, UP0 ;  /* 0x00000001ff057887 */ /* 0x000fe40008000000 */
[----:B------:R-:W-:-:S04]  /*3750*/  USEL UR7, UR7, URZ, UP0 ;  /* 0x000000ff07077287 */ /* 0x000fc80008000000 */
[----:B------:R-:W-:Y:S01]  /*3760*/  ULEA UR7, UR7, UR6, 0x3 ;  /* 0x0000000607077291 */ /* 0x000fe2000f8e18ff */
[----:B------:R-:W-:-:S04]  /*3770*/  LOP3.LUT R2, R2, UR5, RZ, 0x3c, !PT ;  /* 0x0000000502027c12 */ /* 0x000fc8000f8e3cff */
[----:B------:R-:W-:-:S04]  /*3780*/  SHF.L.U32 R2, R2, 0x1f, RZ ;  /* 0x0000001f02027819 */ /* 0x000fc800000006ff */
[----:B------:R-:W2:Y:S02]  /*3790*/  SYNCS.PHASECHK.TRANS64.TRYWAIT P0, [UR7], R2 ;  /* 0x00000002ff0075a7 */ /* 0x000ea40008001107 */
[----:B--2---:R-:W-:Y:S05]  /*37a0*/  @!P0 BRA `(.L_x_65) ;  /* 0x0000003c00408947 */ /* 0x004fea0003800000 */
.L_x_147:
[----:B------:R-:W-:Y:S01]  /*37b0*/  NOP ;  /* 0x0000000000007918 */ /* 0x000fe20000000000 */
[----:B-1----:R-:W1:Y:S01]  /*37c0*/  LDS R0, [UR4+0x14] ;  /* 0x00001404ff007984 */ /* 0x002e620008000800 */
[----:B------:R-:W-:Y:S01]  /*37d0*/  ULOP3.LUT UR6, UR19, 0xffff, URZ, 0xc0, !UPT ;  /* 0x0000ffff13067892 */ /* 0x000fe2000f8ec0ff */
[----:B------:R-:W-:Y:S01]  /*37e0*/  UMOV UR8, 0xffff ;  /* 0x0000ffff00087882 */ /* 0x000fe20000000000 */
[----:B------:R-:W-:Y:S02]  /*37f0*/  UMOV UR5, 0x1 ;  /* 0x0000000100057882 */ /* 0x000fe40000000000 */
[----:B------:R-:W-:-:S04]  /*3800*/  USHF.R.U32.HI UR6, URZ, 0x5, UR6 ;  /* 0x00000005ff067899 */ /* 0x000fc80008011606 */
[----:B------:R-:W-:Y:S02]  /*3810*/  USHF.L.U32 UR8, UR8, UR6, URZ ;  /* 0x0000000608087299 */ /* 0x000fe400080006ff */
[----:B------:R-:W-:-:S04]  /*3820*/  USHF.L.U32 UR5, UR5, UR6, URZ ;  /* 0x0000000605057299 */ /* 0x000fc800080006ff */
[----:B-1----:R-:W-:-:S04]  /*3830*/  LOP3.LUT R0, R0, UR8, RZ, 0xc0, !PT ;  /* 0x0000000800007c12 */ /* 0x002fc8000f8ec0ff */
[----:B------:R-:W-:-:S13]  /*3840*/  ISETP.NE.AND P0, PT, R0, UR8, PT ;  /* 0x0000000800007c0c */ /* 0x000fda000bf05270 */
[----:B------:R-:W-:Y:S05]  /*3850*/  @P0 BRA `(.L_x_66) ;  /* 0x0000000000580947 */ /* 0x000fea0003800000 */
[----:B------:R-:W1:Y:S02]  /*3860*/  LDS R0, [UR4+0x18] ;  /* 0x00001804ff007984 */ /* 0x000e640008000800 */
[----:B-1----:R-:W-:-:S04]  /*3870*/  LOP3.LUT R0, R0, UR5, RZ, 0xc0, !PT ;  /* 0x0000000500007c12 */ /* 0x002fc8000f8ec0ff */
[----:B------:R-:W-:-:S13]  /*3880*/  ISETP.NE.AND P0, PT, R0, UR5, PT ;  /* 0x0000000500007c0c */ /* 0x000fda000bf05270 */
[----:B------:R-:W-:Y:S05]  /*3890*/  @P0 BRA `(.L_x_67) ;  /* 0x00000000003c0947 */ /* 0x000fea0003800000 */
[----:B------:R-:W1:Y:S01]  /*38a0*/  S2R R2, SR_LANEID ;  /* 0x0000000000027919 */ /* 0x000e620000000000 */
[----:B------:R-:W-:Y:S01]  /*38b0*/  ULOP3.LUT UR8, URZ, UR8, URZ, 0x33, !UPT ;  /* 0x00000008ff087292 */ /* 0x000fe2000f8e33ff */
[----:B------:R-:W-:Y:S02]  /*38c0*/  VOTEU.ANY UR7, UPT, PT ;  /* 0x0000000000077886 */ /* 0x000fe400038e0100 */
[----:B------:R-:W-:-:S03]  /*38d0*/  UFLO.U32 UR7, UR7 ;  /* 0x00000007000772bd */ /* 0x000fc600080e0000 */
[----:B------:R-:W-:-:S04]  /*38e0*/  IMAD.U32 R0, RZ, RZ, UR8 ;  /* 0x00000008ff007e24 */ /* 0x000fc8000f8e00ff */
[----:B------:R2:W3:Y:S02]  /*38f0*/  REDUX UR6, R0 ;  /* 0x00000000000673c4 */ /* 0x0004e40000000000 */
[----:B------:R1:W-:Y:S02]  /*3900*/  UTCATOMSWS.AND URZ, UR8 ;  /* 0x0000000800ff79e3 */ /* 0x0003e40008000000 */
[----:B-1----:R-:W-:Y:S02]  /*3910*/  ISETP.EQ.U32.AND P0, PT, R2, UR7, PT ;  /* 0x0000000702007c0c */ /* 0x002fe4000bf02070 */
[----:B--2---:R-:W-:Y:S02]  /*3920*/  LOP3.LUT R0, RZ, UR5, RZ, 0x33, !PT ;  /* 0x00000005ff007c12 */ /* 0x004fe4000f8e33ff */
[----:B---3--:R-:W-:Y:S02]  /*3930*/  MOV R2, UR6 ;  /* 0x0000000600027c02 */ /* 0x008fe40008000f00 */
[----:B------:R-:W1:Y:S07]  /*3940*/  REDUX UR5, R0 ;  /* 0x00000000000573c4 */ /* 0x000e6e0000000000 */
[----:B------:R2:W-:Y:S01]  /*3950*/  @P0 ATOMS.AND RZ, [UR4+0x14], R2 ;  /* 0x00001402ffff098c */ /* 0x0005e2000a800004 */
[----:B-1----:R-:W-:-:S05]  /*3960*/  IMAD.U32 R0, RZ, RZ, UR5 ;  /* 0x00000005ff007e24 */ /* 0x002fca000f8e00ff */
[----:B------:R2:W-:Y:S01]  /*3970*/  @P0 ATOMS.AND RZ, [UR4+0x18], R0 ;  /* 0x00001800ffff098c */ /* 0x0005e2000a800004 */
[----:B------:R-:W-:Y:S05]  /*3980*/  BRA `(.L_x_68) ;  /* 0x0000000000147947 */ /* 0x000fea0003800000 */
.L_x_67:
[----:B------:R-:W-:Y:S02]  /*3990*/  MOV R2, 0x39b0 ;  /* 0x000039b000027802 */ /* 0x000fe40000000f00 */
[----:B----45:R-:W-:Y:S05]  /*39a0*/  CALL.REL.NOINC `($__internal_0_$__cuda_sm10x_tcgen05_guardrail_trap_col_being_dealloced_not_returned_by_alloc) ;  /* 0x0000003c00b47944 */ /* 0x030fea0003c00000 */
[----:B------:R-:W-:Y:S05]  /*39b0*/  BRA `(.L_x_68) ;  /* 0x0000000000087947 */ /* 0x000fea0003800000 */
.L_x_66:
[----:B------:R-:W-:Y:S02]  /*39c0*/  MOV R2, 0x39e0 ;  /* 0x000039e000027802 */ /* 0x000fe40000000f00 */
[----:B----45:R-:W-:Y:S05]  /*39d0*/  CALL.REL.NOINC `($__internal_2_$__cuda_sm10x_tcgen05_guardrail_trap_unallocated_columns_being_dealloced) ;  /* 0x0000003c00c07944 */ /* 0x030fea0003c00000 */
.L_x_68:
[----:B------:R-:W-:Y:S01]  /*39e0*/  NOP ;  /* 0x0000000000007918 */ /* 0x000fe20000000000 */
[----:B------:R-:W-:Y:S05]  /*39f0*/  EXIT ;  /* 0x000000000000794d */ /* 0x000fea0003800000 */
.L_x_50:
[----:B------:R-:W-:-:S09]  /*3a00*/  UISETP.NE.OR UP2, UPT, UR8, 0x3, !UP2 ;  /* 0x000000030800788c */ /* 0x000fd2000d745670 */
[----:B------:R-:W-:Y:S05]  /*3a10*/  BRA.U UP2, `(.L_x_69) ;  /* 0x0000000d02ac7547 */ /* 0x000fea000b800000 */
[----:B------:R-:W1:Y:S01]  /*3a20*/  LDC R0, c[0x0][0xb30] ;  /* 0x0002cc00ff007b82 */ /* 0x000e620000000800 */
[----:B------:R-:W2:Y:S01]  /*3a30*/  LDCU.64 UR8, c[0x0][0x888] ;  /* 0x00011100ff0877ac */ /* 0x000ea20008000a00 */
[----:B------:R-:W-:Y:S01]  /*3a40*/  IMAD.MOV.U32 R32, RZ, RZ, 0x1 ;  /* 0x00000001ff207424 */ /* 0x000fe200078e00ff */
[----:B------:R-:W-:Y:S01]  /*3a50*/  CS2R R28, SRZ ;  /* 0x00000000001c7805 */ /* 0x000fe2000001ff00 */
[----:B------:R-:W-:Y:S01]  /*3a60*/  IMAD.MOV.U32 R25, RZ, RZ, 0x1000 ;  /* 0x00001000ff197424 */ /* 0x000fe200078e00ff */
[----:B------:R-:W4:Y:S03]  /*3a70*/  LDCU.64 UR4, c[0x0][0x890] ;  /* 0x00011200ff0477ac */ /* 0x000f260008000a00 */
[----:B------:R-:W3:Y:S01]  /*3a80*/  LDC R24, c[0x0][0x370] ;  /* 0x0000dc00ff187b82 */ /* 0x000ee20000000800 */
[----:B------:R-:W-:Y:S01]  /*3a90*/  UMOV UR7, 0x400 ;  /* 0x0000040000077882 */ /* 0x000fe20000000000 */
[----:B------:R-:W-:-:S02]  /*3aa0*/  UPLOP3.LUT UP1, UPT, UPT, UPT, UPT, 0x40, 0x4 ;  /* 0x000000000004789c */ /* 0x000fc40003f2e870 */
[----:B------:R-:W-:Y:S01]  /*3ab0*/  ULEA UR7, UR37, UR7, 0x18 ;  /* 0x0000000725077291 */ /* 0x000fe2000f8ec0ff */
[----:B------:R-:W-:-:S03]  /*3ac0*/  UMOV UR13, URZ ;  /* 0x000000ff000d7c82 */ /* 0x000fc60008000000 */
[----:B------:R-:W3:Y:S01]  /*3ad0*/  LDC R3, c[0x0][0xb0c] ;  /* 0x0002c300ff037b82 */ /* 0x000ee20000000800 */
[----:B--2---:R-:W-:Y:S02]  /*3ae0*/  UISETP.NE.U32.AND UP3, UPT, UR8, URZ, UPT ;  /* 0x000000ff0800728c */ /* 0x004fe4000bf65070 */
[----:B----4-:R-:W-:-:S05]  /*3af0*/  UISETP.NE.U32.AND UP4, UPT, UR4, URZ, UPT ;  /* 0x000000ff0400728c */ /* 0x010fca000bf85070 */
[----:B------:R-:W2:Y:S01]  /*3b00*/  LDC R22, c[0x0][0xb20] ;  /* 0x0002c800ff167b82 */ /* 0x000ea20000000800 */
[----:B-1----:R-:W-:Y:S01]  /*3b10*/  ISETP.NE.AND P1, PT, R0, 0x1, PT ;  /* 0x000000010000780c */ /* 0x002fe20003f25270 */
[----:B------:R-:W-:Y:S02]  /*3b20*/  UISETP.NE.AND.EX UP3, UPT, UR9, URZ, UPT, UP3 ;  /* 0x000000ff0900728c */ /* 0x000fe4000bf65330 */
[----:B------:R-:W-:-:S04]  /*3b30*/  UISETP.NE.AND.EX UP4, UPT, UR5, URZ, UPT, UP4 ;  /* 0x000000ff0500728c */ /* 0x000fc8000bf85340 */
[----:B------:R-:W1:Y:S08]  /*3b40*/  LDC.64 R30, c[0x0][0x348] ;  /* 0x0000d200ff1e7b82 */ /* 0x000e700000000a00 */
[----:B------:R-:W4:Y:S08]  /*3b50*/  LDC.64 R14, c[0x0][0xb10] ;  /* 0x0002c400ff0e7b82 */ /* 0x000f300000000a00 */
[----:B------:R-:W1:Y:S08]  /*3b60*/  LDC.64 R6, c[0x0][0xb18] ;  /* 0x0002c600ff067b82 */ /* 0x000e700000000a00 */
[----:B------:R-:W1:Y:S08]  /*3b70*/  LDC.64 R4, c[0x0][0xb28] ;  /* 0x0002ca00ff047b82 */ /* 0x000e700000000a00 */
[----:B--23--:R-:W1:Y:S02]  /*3b80*/  LDC R23, c[0x0][0x374] ;  /* 0x0000dd00ff177b82 */ /* 0x00ce640000000800 */
.L_x_78:
[C---:B------:R-:W-:Y:S02]  /*3b90*/  LEA R0, R29.reuse, UR7, 0x3 ;  /* 0x000000071d007c11 */ /* 0x040fe4000f8e18ff */
[----:B------:R-:W-:Y:S02]  /*3ba0*/  SHF.L.U32 R2, R28, 0x1f, RZ ;  /* 0x0000001f1c027819 */ /* 0x000fe400000006ff */
[----:B------:R-:W-:Y:S02]  /*3bb0*/  LEA R16, R29, UR7, 0x4 ;  /* 0x000000071d107c11 */ /* 0x000fe4000f8e20ff */
[----:B--2---:R-:W2:Y:S02]  /*3bc0*/  SYNCS.PHASECHK.TRANS64.TRYWAIT P0, [R0+URZ+0xa0], R2 ;  /* 0x0000a002000075a7 */ /* 0x004ea400080011ff */
[----:B--2---:R-:W-:Y:S05]  /*3bd0*/  @!P0 BRA `(.L_x_70) ;  /* 0x00000038004c8947 */ /* 0x004fea0003800000 */
.L_x_148:
[----:B------:R-:W-:Y:S01]  /*3be0*/  ISETP.GE.AND P0, PT, R26, 0x1, PT ;  /* 0x000000011a00780c */ /* 0x000fe20003f06270 */
[----:B------:R-:W3:Y:S01]  /*3bf0*/  LDS.128 R16, [R16+0x130] ;  /* 0x0001300010107984 */ /* 0x000ee20000000c00 */
[----:B--2---:R-:W-:Y:S01]  /*3c00*/  VIADD R0, R0, 0xb0 ;  /* 0x000000b000007836 */ /* 0x004fe20000000000 */
[----:B------:R-:W-:Y:S01]  /*3c10*/  @!PT LDS RZ, [RZ] ;  /* 0x00000000fffff984 */ /* 0x000fe20000000800 */
[----:B------:R-:W-:Y:S01]  /*3c20*/  @!PT LDS RZ, [RZ] ;  /* 0x00000000fffff984 */ /* 0x000fe20000000800 */
[----:B------:R-:W-:Y:S01]  /*3c30*/  @!PT LDS RZ, [RZ] ;  /* 0x00000000fffff984 */ /* 0x000fe20000000800 */
[----:B------:R-:W-:Y:S01]  /*3c40*/  @!PT LDS RZ, [RZ] ;  /* 0x00000000fffff984 */ /* 0x000fe20000000800 */
[----:B------:R2:W-:Y:S06]  /*3c50*/  MEMBAR.ALL.CTA ;  /* 0x0000000000007992 */ /* 0x0005ec0000008000 */
[----:B--2---:R-:W2:Y:S01]  /*3c60*/  FENCE.VIEW.ASYNC.S ;  /* 0x00000000000073c6 */ /* 0x004ea20000000000 */
[----:B------:R-:W-:Y:S04]  /*3c70*/  PRMT R0, RZ, 0x654, R0 ;  /* 0x00000654ff007816 */ /* 0x000fe80000000000 */
[----:B--2---:R2:W-:Y:S01]  /*3c80*/  SYNCS.ARRIVE.TRANS64.RED.A1T0 RZ, [R0+URZ], RZ ;  /* 0x000000ff00ff79a7 */ /* 0x0045e200081004ff */
[----:B---3--:R-:W-:Y:S11]  /*3c90*/  LOP3.LUT P3, RZ, R18, 0x1, RZ, 0xc0, !PT ;  /* 0x0000000112ff7812 */ /* 0x008ff6000786c0ff */
[----:B------:R-:W-:Y:S02]  /*3ca0*/  @!UPT UIADD3 URZ, UPT, UPT, URZ, URZ, URZ ;  /* 0x000000fffffff290 */ /* 0x000fe4000fffe0ff */
[----:B------:R-:W-:Y:S02]  /*3cb0*/  @P3 MOV R11, R16 ;  /* 0x00000010000b3202 */ /* 0x000fe40000000f00 */
[----:B------:R-:W-:Y:S01]  /*3cc0*/  @P3 LOP3.LUT R10, R17, 0xffff, RZ, 0xc0, !PT ;  /* 0x0000ffff110a3812 */ /* 0x000fe200078ec0ff */
[----:B--2---:R-:W-:Y:S06]  /*3cd0*/  @!P0 BRA `(.L_x_71) ;  /* 0x0000000000a48947 */ /* 0x004fec0003800000 */
[-C--:B-1----:R-:W-:Y:S01]  /*3ce0*/  IMAD.HI.U32 R0, R23, R7.reuse, RZ ;  /* 0x0000000717007227 */ /* 0x082fe200078e00ff */
[----:B------:R-:W-:Y:S02]  /*3cf0*/  ISETP.NE.AND P0, PT, R6, 0x1, PT ;  /* 0x000000010600780c */ /* 0x000fe40003f05270 */
[----:B------:R-:W-:Y:S01]  /*3d00*/  ISETP.NE.AND P2, PT, R26, 0x1, PT ;  /* 0x000000011a00780c */ /* 0x000fe20003f45270 */
[----:B----4-:R-:W-:Y:S01]  /*3d10*/  IMAD.HI.U32 R9, R24, R14, RZ ;  /* 0x0000000e18097227 */ /* 0x010fe200078e00ff */
[----:B------:R-:W-:Y:S02]  /*3d20*/  SHF.R.U32.HI R0, RZ, R22, R0 ;  /* 0x00000016ff007219 */ /* 0x000fe40000011600 */
[----:B------:R-:W-:Y:S01]  /*3d30*/  ISETP.NE.AND P4, PT, R3, 0x1, PT ;  /* 0x000000010300780c */ /* 0x000fe20003f85270 */
[----:B------:R-:W-:Y:S01]  /*3d40*/  IMAD.HI.U32 R13, R10, R7, RZ ;  /* 0x000000070a0d7227 */ /* 0x000fe200078e00ff */
[----:B------:R-:W-:Y:S02]  /*3d50*/  SHF.R.U32.HI R9, RZ, R15, R9 ;  /* 0x0000000fff097219 */ /* 0x000fe40000011609 */
[----:B------:R-:W-:Y:S01]  /*3d60*/  SEL R0, R23, R0, !P0 ;  /* 0x0000000017007207 */ /* 0x000fe20004000000 */
[----:B------:R-:W-:Y:S01]  /*3d70*/  IMAD.HI.U32 R12, R11, R14, RZ ;  /* 0x0000000e0b0c7227 */ /* 0x000fe200078e00ff */
[----:B------:R-:W-:Y:S03]  /*3d80*/  SEL R9, R24, R9, !P4 ;  /* 0x0000000918097207 */ /* 0x000fe60006000000 */
[-C--:B------:R-:W-:Y:S01]  /*3d90*/  IMAD.HI.U32 R8, R0, R4.reuse, RZ ;  /* 0x0000000400087227 */ /* 0x080fe200078e00ff */
[----:B------:R-:W-:Y:S03]  /*3da0*/  SHF.R.U32.HI R12, RZ, R15, R12 ;  /* 0x0000000fff0c7219 */ /* 0x000fe6000001160c */
[----:B------:R-:W-:Y:S01]  /*3db0*/  IMAD.HI.U32 R2, R9, R4, RZ ;  /* 0x0000000409027227 */ /* 0x000fe200078e00ff */
[-C--:B------:R-:W-:Y:S02]  /*3dc0*/  @P2 SHF.R.U32.HI R0, RZ, R5.reuse, R8 ;  /* 0x00000005ff002219 */ /* 0x080fe40000011608 */
[----:B------:R-:W-:Y:S02]  /*3dd0*/  SHF.R.U32.HI R8, RZ, R22, R13 ;  /* 0x00000016ff087219 */ /* 0x000fe4000001160d */
[----:B------:R-:W-:Y:S01]  /*3de0*/  @P2 SHF.R.U32.HI R9, RZ, R5, R2 ;  /* 0x00000005ff092219 */ /* 0x000fe20000011602 */
[----:B------:R-:W-:Y:S01]  /*3df0*/  IMAD R0, R26, R0, RZ ;  /* 0x000000001a007224 */ /* 0x000fe200078e02ff */
[----:B------:R-:W-:Y:S02]  /*3e00*/  SEL R8, R10, R8, !P0 ;  /* 0x000000080a087207 */ /* 0x000fe40004000000 */
[----:B------:R-:W-:Y:S01]  /*3e10*/  SEL R2, R11, R12, !P4 ;  /* 0x0000000c0b027207 */ /* 0x000fe20006000000 */
[----:B------:R-:W-:Y:S01]  /*3e20*/  IMAD R12, R26, R9, RZ ;  /* 0x000000091a0c7224 */ /* 0x000fe200078e02ff */
[C---:B------:R-:W-:Y:S01]  /*3e30*/  ISETP.GE.AND P0, PT, R8.reuse, R0, PT ;  /* 0x000000000800720c */ /* 0x040fe20003f06270 */
[----:B------:R-:W-:Y:S03]  /*3e40*/  IMAD.HI.U32 R0, R8, R4, RZ ;  /* 0x0000000408007227 */ /* 0x000fe600078e00ff */
[----:B------:R-:W-:Y:S02]  /*3e50*/  ISETP.GE.OR P0, PT, R2, R12, P0 ;  /* 0x0000000c0200720c */ /* 0x000fe40000706670 */
[-C--:B------:R-:W-:Y:S04]  /*3e60*/  SHF.R.U32.HI R0, RZ, R5.reuse, R0 ;  /* 0x00000005ff007219 */ /* 0x080fe80000011600 */
[----:B------:R-:W-:Y:S05]  /*3e70*/  SEL R13, R8, R0, !P2 ;  /* 0x00000000080d7207 */ /* 0x000fea0005000000 */
[----:B------:R-:W-:Y:S02]  /*3e80*/  IMAD.MOV R12, RZ, RZ, -R13 ;  /* 0x000000ffff0c7224 */ /* 0x000fe400078e0a0d */
[----:B------:R-:W-:Y:S04]  /*3e90*/  @!P0 IMAD.HI.U32 R0, R2, R4, RZ ;  /* 0x0000000402008227 */ /* 0x000fe800078e00ff */
[----:B------:R-:W-:Y:S01]  /*3ea0*/  IMAD R12, R26, R12, R8 ;  /* 0x0000000c1a0c7224 */ /* 0x000fe200078e0208 */
[----:B------:R-:W-:Y:S04]  /*3eb0*/  @!P0 SHF.R.U32.HI R0, RZ, R5, R0 ;  /* 0x00000005ff008219 */ /* 0x000fe80000011600 */
[----:B------:R-:W-:Y:S04]  /*3ec0*/  @!P0 SEL R0, R2, R0, !P2 ;  /* 0x0000000002008207 */ /* 0x000fe80005000000 */
[----:B------:R-:W-:Y:S01]  /*3ed0*/  @!P0 IADD3 R13, PT, PT, R13, -R0, RZ ;  /* 0x800000000d0d8210 */ /* 0x000fe20007ffe0ff */
[----:B------:R-:W-:Y:S01]  /*3ee0*/  @!P0 IMAD R0, R9, R12, R0 ;  /* 0x0000000c09008224 */ /* 0x000fe200078e0200 */
[----:B------:R-:W-:Y:S01]  /*3ef0*/  IADD3 R9, PT, PT, -R8, RZ, RZ ;  /* 0x000000ff08097210 */ /* 0x000fe20007ffe1ff */
[--C-:B------:R-:W-:Y:S02]  /*3f00*/  IMAD.MOV R12, RZ, RZ, -R2.reuse ;  /* 0x000000ffff0c7224 */ /* 0x100fe400078e0a02 */
[----:B------:R-:W-:Y:S02]  /*3f10*/  @!P0 IMAD R8, R13, R26, R2 ;  /* 0x0000001a0d088224 */ /* 0x000fe400078e0202 */
[----:B------:R-:W-:Y:S02]  /*3f20*/  @!P0 IMAD.MOV.U32 R2, RZ, RZ, R0 ;  /* 0x000000ffff028224 */ /* 0x000fe400078e0000 */
[----:B------:R-:W-:Y:S02]  /*3f30*/  IMAD R11, R3, R12, R11 ;  /* 0x0000000c030b7224 */ /* 0x000fe400078e020b */
[----:B------:R-:W-:Y:S02]  /*3f40*/  IMAD R10, R6, R9, R10 ;  /* 0x00000009060a7224 */ /* 0x000fe400078e020a */
[----:B------:R-:W-:Y:S02]  /*3f50*/  IMAD R11, R2, R3, R11 ;  /* 0x00000003020b7224 */ /* 0x000fe400078e020b */
[----:B------:R-:W-:Y:S02]  /*3f60*/  IMAD R10, R8, R6, R10 ;  /* 0x00000006080a7224 */ /* 0x000fe400078e020a */
.L_x_71:
[----:B------:R-:W-:Y:S05]  /*3f70*/  BRA.U UP1, `(.L_x_72) ;  /* 0x0000000101107547 */ /* 0x000fea000b800000 */
[----:B------:R-:W-:Y:S04]  /*3f80*/  MOV R2, UR6 ;  /* 0x0000000600027c02 */ /* 0x000fe80008000f00 */
[----:B------:R-:W-:Y:S04]  /*3f90*/  SHF.L.U32 R2, R2, 0x1f, RZ ;  /* 0x0000001f02027819 */ /* 0x000fe800000006ff */
[----:B------:R-:W2:Y:S02]  /*3fa0*/  SYNCS.PHASECHK.TRANS64.TRYWAIT P0, [UR7+0x98], R2 ;  /* 0x00009802ff0075a7 */ /* 0x000ea40008001107 */
[----:B--2---:R-:W-:Y:S05]  /*3fb0*/  @!P0 BRA `(.L_x_73) ;  /* 0x0000003400688947 */ /* 0x004fea0003800000 */
.L_x_72:
[----:B------:R-:W-:Y:S02]  /*3fc0*/  R2UR UR11, R21 ;  /* 0x00000000150b72ca */ /* 0x000fe400000e0000 */
[----:B------:R-:W-:Y:S02]  /*3fd0*/  R2UR UR10, R20 ;  /* 0x00000000140a72ca */ /* 0x000fe400000e0000 */
[----:B------:R-:W-:Y:S04]  /*3fe0*/  ISETP.NE.U32.AND P2, PT, RZ, UR4, PT ;  /* 0x00000004ff007c0c */ /* 0x000fe8000bf45070 */
[----:B------:R-:W-:Y:S05]  /*3ff0*/  ISETP.NE.AND.EX P2, PT, RZ, UR5, PT, P2 ;  /* 0x00000005ff007c0c */ /* 0x000fea000bf45320 */
[----:B------:R-:W-:Y:S02]  /*4000*/  USHF.L.U32 UR11, UR11, 0x6, URZ ;  /* 0x000000060b0b7899 */ /* 0x000fe400080006ff */
[----:B------:R-:W-:Y:S01]  /*4010*/  USHF.L.U32 UR10, UR10, 0x6, URZ ;  /* 0x000000060a0a7899 */ /* 0x000fe200080006ff */
[----:B------:R-:W-:Y:S11]  /*4020*/  BRA.U !UP4, `(.L_x_74) ;  /* 0x000000010c347547 */ /* 0x000ff6000b800000 */
[----:B------:R-:W-:Y:S01]  /*4030*/  UPLOP3.LUT UP0, UPT, UPT, UPT, UP3, 0x80, 0x8 ;  /* 0x000000000008789c */ /* 0x000fe20003f0f030 */
[----:B--2---:R-:W-:Y:S02]  /*4040*/  HFMA2 R0, -RZ, RZ, 0, 5.9604644775390625e-08 ;  /* 0x00000001ff007431 */ /* 0x004fe400000001ff */
[----:B------:R-:W-:Y:S03]  /*4050*/  IMAD.MOV.U32 R60, RZ, RZ, 0x1 ;  /* 0x00000001ff3c7424 */ /* 0x000fe600078e00ff */
[----:B------:R-:W-:Y:S05]  /*4060*/  PLOP3.LUT P0, PT, PT, PT, UP0, 0x80, 0x8 ;  /* 0x000000000008781c */ /* 0x000fea0003f0f008 */
[----:B------:R-:W2:Y:S01]  /*4070*/  @UP0 LDCU.64 UR14, c[0x0][0x888] ;  /* 0x00011100ff0e07ac */ /* 0x000ea20008000a00 */
[----:B------:R-:W-:Y:S07]  /*4080*/  @UP0 UIMAD UR8, UR36, UR4, URZ ;  /* 0x00000004240802a4 */ /* 0x000fee000f8e02ff */
[----:B------:R-:W-:Y:S01]  /*4090*/  @!P0 PRMT R60, R0, 0x7610, R60 ;  /* 0x00007610003c8816 */ /* 0x000fe2000000003c */
[----:B--2---:R-:W-:Y:S03]  /*40a0*/  @UP0 UIMAD.WIDE UR14, UR8, 0x4, UR14 ;  /* 0x00000004080e08a5 */ /* 0x004fe6000f8e020e */
[----:B------:R-:W2:Y:S03]  /*40b0*/  @!UP0 LDCU UR8, c[0x0][0x880] ;  /* 0x00011000ff0887ac */ /* 0x000ea60008000800 */
[----:B------:R-:W-:Y:S01]  /*40c0*/  IMAD.U32 R8, RZ, RZ, UR14 ;  /* 0x0000000eff087e24 */ /* 0x000fe2000f8e00ff */
[----:B------:R-:W-:Y:S05]  /*40d0*/  MOV R9, UR15 ;  /* 0x0000000f00097c02 */ /* 0x000fea0008000f00 */
[----:B-----5:R3:W5:Y:S02]  /*40e0*/  @P0 LDG.E R35, desc[UR46][R8.64] ;  /* 0x0000002e08230981 */ /* 0x020764000c1e1900 */
[----:B--23--:R-:W-:Y:S07]  /*40f0*/  @!P0 IMAD.U32 R35, RZ, RZ, UR8 ;  /* 0x00000008ff238e24 */ /* 0x00cfee000f8e00ff */
.L_x_74:
[----:B-----5:R-:W-:Y:S01]  /*4100*/  @!P2 FSETP.EQ.AND P0, PT, R35, RZ, PT ;  /* 0x000000ff2300a20b */ /* 0x020fe20003f02000 */
[----:B------:R-:W-:Y:S01]  /*4110*/  @!UPT UIADD3 URZ, UPT, UPT, URZ, URZ, URZ ;  /* 0x000000fffffff290 */ /* 0x000fe2000fffe0ff */
[----:B------:R-:W-:Y:S11]  /*4120*/  @!P2 BRA `(.L_x_75) ;  /* 0x000000000014a947 */ /* 0x000ff60003800000 */
[----:B------:R-:W-:Y:S02]  /*4130*/  LOP3.LUT P2, RZ, R60, 0xff, RZ, 0xc0, !PT ;  /* 0x000000ff3cff7812 */ /* 0x000fe4000784c0ff */
[----:B------:R-:W-:Y:S04]  /*4140*/  PLOP3.LUT P0, PT, PT, PT, UP0, 0x80, 0x8 ;  /* 0x000000000008781c */ /* 0x000fe80003f0f008 */
[----:B------:R-:W-:Y:S07]  /*4150*/  PLOP3.LUT P0, PT, P0, PT, PT, 0x8, 0x80 ;  /* 0x000000000080781c */ /* 0x000fee000070e170 */
[----:B------:R-:W-:Y:S11]  /*4160*/  @P2 FSETP.EQ.AND P0, PT, R35, RZ, PT ;  /* 0x000000ff2300220b */ /* 0x000ff60003f02000 */
[----:B------:R-:W-:Y:S02]  /*4170*/  @!UPT UIADD3 URZ, UPT, UPT, URZ, URZ, URZ ;  /* 0x000000fffffff290 */ /* 0x000fe4000fffe0ff */
.L_x_75:
[----:B------:R-:W-:Y:S01]  /*4180*/  ULEA UR15, UR13, UR7, 0x3 ;  /* 0x000000070d0f7291 */ /* 0x000fe2000f8e18ff */
[----:B------:R-:W-:Y:S02]  /*4190*/  SHF.L.U32 R9, R32, 0x1f, RZ ;  /* 0x0000001f20097819 */ /* 0x000fe400000006ff */
[----:B------:R-:W-:Y:S04]  /*41a0*/  ELECT P4, URZ, PT ;  /* 0x0000000000ff782f */ /* 0x000fe80003880000 */
[----:B------:R-:W-:Y:S02]  /*41b0*/  PLOP3.LUT P4, PT, P0, P4, PT, 0xf2, 0x2f ;  /* 0x00000000002f781c */ /* 0x000fe40000789e72 */
[----:B------:R-:W3:Y:S11]  /*41c0*/  SYNCS.PHASECHK.TRANS64.TRYWAIT P2, [UR15+0x78], R9 ;  /* 0x00007809ff0075a7 */ /* 0x000ef6000804110f */
[----:B-1----:R-:W-:Y:S05]  /*41d0*/  @!P4 IADD3 R8, P0, PT, R30, 0x580, RZ ;  /* 0x000005801e08c810 */ /* 0x002fea0007f1e0ff */
[----:B--2---:R-:W-:Y:S01]  /*41e0*/  @!P4 IMAD.X R2, RZ, RZ, R31, P0 ;  /* 0x000000ffff02c224 */ /* 0x004fe200000e061f */
[----:B---3--:R-:W-:Y:S07]  /*41f0*/  @!P2 BRA `(.L_x_76) ;  /* 0x0000003000f0a947 */ /* 0x008fee0003800000 */
.L_x_151:
[----:B------:R-:W2:Y:S01]  /*4200*/  LDC.64 R12, c[0x0][0xb18] ;  /* 0x0002c600ff0c7b82 */ /* 0x000ea20000000a00 */
[----:B------:R-:W-:Y:S01]  /*4210*/  @!P4 R2UR UR8, R2 ;  /* 0x000000000208c2ca */ /* 0x000fe200000e0000 */
[----:B------:R-:W-:Y:S01]  /*4220*/  VOTEU.ALL UP2, P4 ;  /* 0x0000000000ff7886 */ /* 0x000fe20002040000 */
[----:B------:R-:W-:Y:S01]  /*4230*/  @!P4 R2UR UR9, R8 ;  /* 0x000000000809c2ca */ /* 0x000fe200000e0000 */
[----:B------:R-:W-:Y:S01]  /*4240*/  VOTEU.ALL UP1, P4 ;  /* 0x0000000000ff7886 */ /* 0x000fe20002020000 */
[----:B-1----:R-:W-:Y:S03]  /*4250*/  @!P4 IMAD.MOV.U32 R0, RZ, RZ, 0x1000 ;  /* 0x00001000ff00c424 */ /* 0x002fe600078e00ff */
[----:B------:R-:W1:Y:S01]  /*4260*/  @!P1 LDC R2, c[0x0][0xb0c] ;  /* 0x0002c300ff029b82 */ /* 0x000e620000000800 */
[----:B------:R-:W-:Y:S01]  /*4270*/  UMOV UR20, 0x0 ;  /* 0x0000000000147882 */ /* 0x000fe20000000000 */
[----:B------:R-:W-:Y:S01]  /*4280*/  UMOV UR21, 0x10000000 ;  /* 0x1000000000157882 */ /* 0x000fe20000000000 */
[----:B------:R-:W-:Y:S01]  /*4290*/  UMOV UR12, UR36 ;  /* 0x00000024000c7c82 */ /* 0x000fe20008000000 */
[----:B------:R-:W-:Y:S01]  /*42a0*/  UIADD3 UR14, UPT, UPT, UR13, 0x1, URZ ;  /* 0x000000010d0e7890 */ /* 0x000fe2000fffe0ff */
[----:B------:R-:W-:Y:S01]  /*42b0*/  @P3 SHF.R.U32.HI R27, RZ, 0x10, R17 ;  /* 0x00000010ff1b3819 */ /* 0x000fe20000011611 */
[----:B------:R-:W-:Y:S02]  /*42c0*/  VIADD R29, R29, 0x1 ;  /* 0x000000011d1d7836 */ /* 0x000fe40000000000 */
[----:B------:R-:W-:Y:S01]  /*42d0*/  IMAD.U32 R9, RZ, RZ, UR8 ;  /* 0x00000008ff097e24 */ /* 0x000fe2000f8e00ff */
[----:B------:R-:W-:Y:S01]  /*42e0*/  @!UP2 ULEA UR8, UR13, UR7, 0xc ;  /* 0x000000070d08a291 */ /* 0x000fe2000f8e60ff */
[----:B------:R-:W-:Y:S01]  /*42f0*/  IMAD.U32 R8, RZ, RZ, UR9 ;  /* 0x00000009ff087e24 */ /* 0x000fe2000f8e00ff */
[----:B------:R-:W-:Y:S02]  /*4300*/  UIADD3 UR9, UPT, UPT, UR15, 0x60, URZ ;  /* 0x000000600f097890 */ /* 0x000fe4000fffe0ff */
[----:B------:R-:W-:Y:S01]  /*4310*/  @!P4 R2UR UR19, R9 ;  /* 0x000000000913c2ca */ /* 0x000fe200000e0000 */
[----:B------:R-:W-:Y:S01]  /*4320*/  @!UP2 UIADD3 UR8, UPT, UPT, UR8, 0x200, URZ ;  /* 0x000002000808a890 */ /* 0x000fe2000fffe0ff */
[----:B------:R-:W-:Y:S01]  /*4330*/  @!P4 R2UR UR18, R8 ;  /* 0x000000000812c2ca */ /* 0x000fe200000e0000 */
[----:B------:R-:W-:Y:S01]  /*4340*/  UISETP.NE.AND UP5, UPT, UR14, 0x3, UPT ;  /* 0x000000030e00788c */ /* 0x000fe2000bfa5270 */
[----:B------:R-:W3:Y:S01]  /*4350*/  LDC.64 R8, c[0x0][0xb10] ;  /* 0x0002c400ff087b82 */ /* 0x000ee20000000a00 */
[----:B------:R-:W-:Y:S02]  /*4360*/  UPRMT UR16, UR37, 0x654, UR9 ;  /* 0x0000065425107896 */ /* 0x000fe40008000009 */
[----:B------:R-:W-:Y:S02]  /*4370*/  USEL UR17, URZ, 0x1, UP5 ;  /* 0x00000001ff117887 */ /* 0x000fe4000a800000 */
[----:B------:R-:W-:Y:S04]  /*4380*/  USEL UR14, UR14, URZ, UP5 ;  /* 0x000000ff0e0e7287 */ /* 0x000fe8000a800000 */
[----:B------:R-:W-:Y:S01]  /*4390*/  ULEA UR13, UR14, UR7, 0x3 ;  /* 0x000000070e0d7291 */ /* 0x000fe2000f8e18ff */
[----:B------:R-:W-:Y:S01]  /*43a0*/  LOP3.LUT R32, R32, UR17, RZ, 0x3c, !PT ;  /* 0x0000001120207c12 */ /* 0x000fe2000f8e3cff */
[----:B------:R1:W-:Y:S01]  /*43b0*/  @!UP1 UTMALDG.3D [UR8], [UR18], desc[UR20] ;  /* 0x00001408120095b4 */ /* 0x0003e20008011000 */
[----:B------:R5:W-:Y:S02]  /*43c0*/  @!P4 SYNCS.ARRIVE.TRANS64.RED.A0TR RZ, [UR15+0x60], R0 ;  /* 0x00006000ffffc9a7 */ /* 0x000be4000830040f */
[----:B------:R-:W-:Y:S01]  /*43d0*/  SHF.L.U32 R20, R32, 0x1f, RZ ;  /* 0x0000001f20147819 */ /* 0x000fe200000006ff */
[C---:B---3--:R-:W-:Y:S01]  /*43e0*/  @!P1 IMAD.HI.U32 R8, R11.reuse, R8, RZ ;  /* 0x000000080b089227 */ /* 0x048fe200078e00ff */
[----:B--2---:R-:W-:Y:S02]  /*43f0*/  @!P1 ISETP.NE.AND P0, PT, R12, 0x1, PT ;  /* 0x000000010c00980c */ /* 0x004fe40003f05270 */
[----:B-1----:R-:W-:Y:S01]  /*4400*/  @!P1 ISETP.NE.AND P2, PT, R2, 0x1, PT ;  /* 0x000000010200980c */ /* 0x002fe20003f45270 */
[----:B------:R-:W-:Y:S01]  /*4410*/  SYNCS.ARRIVE.TRANS64.RED.A1T0 RZ, [UR16], RZ ;  /* 0x000000ffffff79a7 */ /* 0x000fe20008100410 */
[C---:B------:R-:W-:Y:S01]  /*4420*/  @!P1 IMAD.HI.U32 R13, R10.reuse, R13, RZ ;  /* 0x0000000d0a0d9227 */ /* 0x040fe200078e00ff */
[----:B------:R-:W-:Y:S04]  /*4430*/  @!P1 SHF.R.U32.HI R8, RZ, R9, R8 ;  /* 0x00000009ff089219 */ /* 0x000fe80000011608 */
[----:B------:R-:W-:Y:S01]  /*4440*/  @!P1 SEL R8, R11, R8, !P2 ;  /* 0x000000080b089207 */ /* 0x000fe20005000000 */
[----:B------:R-:W1:Y:S01]  /*4450*/  SYNCS.PHASECHK.TRANS64.TRYWAIT P5, [UR13+0x78], R20 ;  /* 0x00007814ff0075a7 */ /* 0x000e6200080a110d */
[----:B-----5:R-:W2:Y:S02]  /*4460*/  @!P1 LDC R0, c[0x0][0xb20] ;  /* 0x0002c800ff009b82 */ /* 0x020ea40000000800 */
[----:B--2---:R-:W-:Y:S04]  /*4470*/  @!P1 SHF.R.U32.HI R0, RZ, R0, R13 ;  /* 0x00000000ff009219 */ /* 0x004fe8000001160d */
[----:B------:R-:W-:Y:S05]  /*4480*/  @!P1 SEL R9, R10, R0, !P0 ;  /* 0x000000000a099207 */ /* 0x000fea0004000000 */
[----:B------:R-:W-:Y:S02]  /*4490*/  @!P1 IMAD.IADD R0, R9, 0x1, -R8 ;  /* 0x0000000109009824 */ /* 0x000fe400078e0a08 */
[----:B------:R-:W-:Y:S02]  /*44a0*/  @!P1 IMAD.IADD R8, R8, 0x1, -R9 ;  /* 0x0000000108089824 */ /* 0x000fe400078e0a09 */
[----:B------:R-:W-:Y:S02]  /*44b0*/  @!P1 IMAD R11, R0, R2, R11 ;  /* 0x00000002000b9224 */ /* 0x000fe400078e020b */
[----:B------:R-:W-:Y:S01]  /*44c0*/  @!P1 IMAD R10, R8, R12, R10 ;  /* 0x0000000c080a9224 */ /* 0x000fe200078e020a */
[----:B-1----:R-:W-:Y:S06]  /*44d0*/  @!P5 BRA `(.L_x_77) ;  /* 0x000000300050d947 */ /* 0x002fec0003800000 */
.L_x_153:
[----:B------:R-:W-:Y:S01]  /*44e0*/  @!P4 IADD3 R2, P0, PT, R30, 0x580, RZ ;  /* 0x000005801e02c810 */ /* 0x000fe20007f1e0ff */
[----:B------:R-:W-:Y:S01]  /*44f0*/  UMOV UR18, 0x0 ;  /* 0x0000000000127882 */ /* 0x000fe20000000000 */
[----:B------:R-:W-:Y:S01]  /*4500*/  UMOV UR19, 0x10000000 ;  /* 0x1000000000137882 */ /* 0x000fe20000000000 */
[----:B------:R-:W-:Y:S01]  /*4510*/  VOTEU.ALL UP1, P4 ;  /* 0x0000000000ff7886 */ /* 0x000fe20002020000 */
[----:B------:R-:W-:Y:S01]  /*4520*/  @!P4 R2UR UR9, R2 ;  /* 0x000000000209c2ca */ /* 0x000fe200000e0000 */
[----:B-1----:R-:W-:Y:S01]  /*4530*/  @!P4 IMAD.X R0, RZ, RZ, R31, P0 ;  /* 0x000000ffff00c224 */ /* 0x002fe200000e061f */
[----:B------:R-:W-:Y:S01]  /*4540*/  UMOV UR12, UR36 ;  /* 0x00000024000c7c82 */ /* 0x000fe20008000000 */
[----:B------:R-:W-:Y:S01]  /*4550*/  @P3 R2UR UR36, R27 ;  /* 0x000000001b2432ca */ /* 0x000fe200000e0000 */
[----:B------:R-:W-:Y:S01]  /*4560*/  @!UP1 ULEA UR15, UR14, UR7, 0xc ;  /* 0x000000070e0f9291 */ /* 0x000fe2000f8e60ff */
[----:B------:R-:W-:Y:S01]  /*4570*/  ISETP.NE.AND P0, PT, R29, 0x2, PT ;  /* 0x000000021d00780c */ /* 0x000fe20003f05270 */
[----:B------:R-:W-:Y:S01]  /*4580*/  @!UP1 UIADD3 UR10, UPT, UPT, UR10, 0x20, URZ ;  /* 0x000000200a0a9890 */ /* 0x000fe2000fffe0ff */
[----:B------:R-:W-:Y:S01]  /*4590*/  @!P4 R2UR UR8, R0 ;  /* 0x000000000008c2ca */ /* 0x000fe200000e0000 */
[----:B------:R-:W-:Y:S01]  /*45a0*/  IMAD.IADD R20, R10, 0x1, R58 ;  /* 0x000000010a147824 */ /* 0x000fe200078e023a */
[----:B------:R-:W-:Y:S01]  /*45b0*/  SEL R0, RZ, 0x1, P0 ;  /* 0x00000001ff007807 */ /* 0x000fe20000000000 */
[----:B------:R-:W-:Y:S01]  /*45c0*/  IMAD.IADD R21, R11, 0x1, R59 ;  /* 0x000000010b157824 */ /* 0x000fe200078e023b */
[----:B------:R-:W-:Y:S02]  /*45d0*/  SEL R29, R29, RZ, P0 ;  /* 0x000000ff1d1d7207 */ /* 0x000fe40000000000 */
[----:B------:R-:W-:Y:S01]  /*45e0*/  IMAD.U32 R8, RZ, RZ, UR9 ;  /* 0x00000009ff087e24 */ /* 0x000fe2000f8e00ff */
[----:B------:R-:W-:Y:S01]  /*45f0*/  UIADD3 UR9, UPT, UPT, UR13, 0x60, URZ ;  /* 0x000000600d097890 */ /* 0x000fe2000fffe0ff */
[----:B------:R-:W-:Y:S03]  /*4600*/  LOP3.LUT R28, R28, R0, RZ, 0x3c, !PT ;  /* 0x000000001c1c7212 */ /* 0x000fe600078e3cff */
[----:B------:R-:W-:Y:S02]  /*4610*/  @!P4 R2UR UR16, R8 ;  /* 0x000000000810c2ca */ /* 0x000fe400000e0000 */
[----:B------:R-:W-:Y:S01]  /*4620*/  IMAD.U32 R9, RZ, RZ, UR8 ;  /* 0x00000008ff097e24 */ /* 0x000fe2000f8e00ff */
[----:B------:R-:W-:Y:S01]  /*4630*/  @!UP1 UIADD3 UR8, UPT, UPT, UR15, 0x200, URZ ;  /* 0x000002000f089890 */ /* 0x000fe2000fffe0ff */
[----:B------:R-:W-:Y:S01]  /*4640*/  VOTEU.ALL UP1, P4 ;  /* 0x0000000000ff7886 */ /* 0x000fe20002020000 */
[----:B------:R-:W-:Y:S02]  /*4650*/  UPRMT UR15, UR37, 0x654, UR9 ;  /* 0x00000654250f7896 */ /* 0x000fe40008000009 */
[----:B------:R-:W-:Y:S11]  /*4660*/  @!P4 R2UR UR17, R9 ;  /* 0x000000000911c2ca */ /* 0x000ff600000e0000 */
[----:B------:R-:W-:Y:S02]  /*4670*/  @!UPT UIADD3 URZ, UPT, UPT, URZ, URZ, URZ ;  /* 0x000000fffffff290 */ /* 0x000fe4000fffe0ff */
[----:B------:R2:W-:Y:S01]  /*4680*/  @!UP1 UTMALDG.3D [UR8], [UR16], desc[UR18] ;  /* 0x00001208100095b4 */ /* 0x0005e20008011000 */
[----:B------:R2:W-:Y:S01]  /*4690*/  @!P4 SYNCS.ARRIVE.TRANS64.RED.A0TR RZ, [UR13+0x60], R25 ;  /* 0x00006019ffffc9a7 */ /* 0x0005e2000830040d */
[----:B------:R-:W-:Y:S04]  /*46a0*/  UIADD3 UR13, UPT, UPT, UR14, 0x1, URZ ;  /* 0x000000010e0d7890 */ /* 0x000fe8000fffe0ff */
[----:B------:R-:W-:Y:S04]  /*46b0*/  UISETP.NE.AND UP1, UPT, UR13, 0x3, UPT ;  /* 0x000000030d00788c */ /* 0x000fe8000bf25270 */
[----:B------:R-:W-:Y:S02]  /*46c0*/  USEL UR14, URZ, 0x1, UP1 ;  /* 0x00000001ff0e7887 */ /* 0x000fe40008800000 */
[----:B------:R-:W-:Y:S02]  /*46d0*/  USEL UR13, UR13, URZ, UP1 ;  /* 0x000000ff0d0d7287 */ /* 0x000fe40008800000 */
[----:B------:R-:W-:Y:S02]  /*46e0*/  UPLOP3.LUT UP1, UPT, UPT, UPT, UPT, 0x80, 0x8 ;  /* 0x000000000008789c */ /* 0x000fe40003f2f070 */
[----:B------:R-:W-:Y:S01]  /*46f0*/  LOP3.LUT R32, R32, UR14, RZ, 0x3c, !PT ;  /* 0x0000000e20207c12 */ /* 0x000fe2000f8e3cff */
[----:B------:R-:W-:Y:S01]  /*4700*/  SYNCS.ARRIVE.TRANS64.RED.A1T0 RZ, [UR15], RZ ;  /* 0x000000ffffff79a7 */ /* 0x000fe2000810040f */
[----:B------:R-:W-:Y:S07]  /*4710*/  @P3 BRA `(.L_x_78) ;  /* 0xfffffff4001c3947 */ /* 0x000fee000383ffff */
[----:B------:R-:W-:Y:S01]  /*4720*/  UIADD3 UR7, UPT, UPT, UR7, 0x78, URZ ;  /* 0x0000007807077890 */ /* 0x000fe2000fffe0ff */
[----:B------:R-:W-:-:S03]  /*4730*/  SHF.L.U32 R2, R32, 0x1f, RZ ;  /* 0x0000001f20027819 */ /* 0x000fc600000006ff */
[----:B------:R-:W-:-:S09]  /*4740*/  ULEA UR4, UR13, UR7, 0x3 ;  /* 0x000000070d047291 */ /* 0x000fd2000f8e18ff */
[----:B------:R-:W1:Y:S02]  /*4750*/  SYNCS.PHASECHK.TRANS64.TRYWAIT P0, [UR4], R2 ;  /* 0x00000002ff0075a7 */ /* 0x000e640008001104 */
[----:B-1----:R-:W-:Y:S05]  /*4760*/  @!P0 BRA `(.L_x_79) ;  /* 0x0000002c00c48947 */ /* 0x002fea0003800000 */
.L_x_155:
        /* <DEDUP_REMOVED lines=9> */
.L_x_157:
[----:B------:R-:W-:-:S04]  /*4800*/  UIADD3 UR5, UPT, UPT, UR5, 0x1, URZ ;  /* 0x0000000105057890 */ /* 0x000fc8000fffe0ff */
[----:B------:R-:W-:-:S04]  /*4810*/  UISETP.NE.AND UP0, UPT, UR5, 0x3, UPT ;  /* 0x000000030500788c */ /* 0x000fc8000bf05270 */
[----:B------:R-:W-:Y:S02]  /*4820*/  USEL UR4, URZ, 0x1, UP0 ;  /* 0x00000001ff047887 */ /* 0x000fe40008000000 */
[----:B------:R-:W-:-:S04]  /*4830*/  USEL UR5, UR5, URZ, UP0 ;  /* 0x000000ff05057287 */ /* 0x000fc80008000000 */
[----:B------:R-:W-:Y:S01]  /*4840*/  ULEA UR5, UR5, UR7, 0x3 ;  /* 0x0000000705057291 */ /* 0x000fe2000f8e18ff */
[----:B-1----:R-:W-:-:S04]  /*4850*/  LOP3.LUT R2, R32, UR4, RZ, 0x3c, !PT ;  /* 0x0000000420027c12 */ /* 0x002fc8000f8e3cff */
[----:B------:R-:W-:Y:S01]  /*4860*/  SHF.L.U32 R2, R2, 0x1f, RZ ;  /* 0x0000001f02027819 */ /* 0x000fe200000006ff */
[----:B------:R-:W-:-:S07]  /*4870*/  IMAD.U32 R0, RZ, RZ, UR5 ;  /* 0x00000005ff007e24 */ /* 0x000fce000f8e00ff */
.L_x_81:
[----:B-1----:R1:W3:Y:S02]  /*4880*/  SYNCS.PHASECHK.TRANS64.TRYWAIT P0, [R0+URZ], R2 ;  /* 0x00000002000075a7 */ /* 0x0022e400080011ff */
[----:B---3--:R-:W-:Y:S05]  /*4890*/  @!P0 NANOSLEEP.SYNCS 0x989680 ;  /* 0x009896800000895d */ /* 0x008fea0003900000 */
[----:B------:R-:W3:Y:S02]  /*48a0*/  @!P0 SYNCS.PHASECHK.TRANS64 P0, [R0+URZ], R2 ;  /* 0x00000002000085a7 */ /* 0x000ee400080010ff */
[----:B--23--:R-:W-:Y:S05]  /*48b0*/  @P0 EXIT ;  /* 0x000000000000094d */ /* 0x00cfea0003800000 */
[----:B------:R-:W-:Y:S05]  /*48c0*/  BRA `(.L_x_81) ;  /* 0xfffffffc00ec7947 */ /* 0x000fea000383ffff */
.L_x_69:
[----:B------:R-:W-:-:S06]  /*48d0*/  UISETP.GE.AND UP1, UPT, UR8, 0x4, UPT ;  /* 0x000000040800788c */ /* 0x000fcc000bf26270 */
[----:B------:R-:W-:-:S13]  /*48e0*/  PLOP3.LUT P0, PT, PT, PT, UP1, 0x80, 0x8 ;  /* 0x000000000008781c */ /* 0x000fda0003f0f018 */
[----:B------:R-:W-:Y:S05]  /*48f0*/  @!P0 EXIT ;  /* 0x000000000000894d */ /* 0x000fea0003800000 */
[----:B------:R-:W-:Y:S01]  /*4900*/  BAR.SYNC.DEFER_BLOCKING 0x6, 0xa0 ;  /* 0x0182800000007b1d */ /* 0x000fe20000010000 */
[C---:B------:R-:W-:Y:S01]  /*4910*/  IMAD.SHL.U32 R3, R70.reuse, 0x20, RZ ;  /* 0x0000002046037824 */ /* 0x040fe200078e00ff */
[----:B------:R-:W-:Y:S01]  /*4920*/  SHF.R.U32.HI R4, RZ, 0x1, R70 ;  /* 0x00000001ff047819 */ /* 0x000fe20000011646 */
[C---:B------:R-:W-:Y:S01]  /*4930*/  IMAD.SHL.U32 R64, R70.reuse, 0x10, RZ ;  /* 0x0000001046407824 */ /* 0x040fe200078e00ff */
[C---:B------:R-:W-:Y:S01]  /*4940*/  LOP3.LUT P0, RZ, R70.reuse, 0x4, RZ, 0xc0, !PT ;  /* 0x0000000446ff7812 */ /* 0x040fe2000780c0ff */
[----:B------:R-:W-:Y:S01]  /*4950*/  IMAD.U32 R32, R70, 0x10000, RZ ;  /* 0x0001000046207824 */ /* 0x000fe200078e00ff */
[----:B------:R-:W-:Y:S02]  /*4960*/  UMOV UR48, 0x400 ;  /* 0x0000040000307882 */ /* 0x000fe40000000000 */
[----:B------:R-:W1:Y:S01]  /*4970*/  LDC R63, c[0x0][0x370] ;  /* 0x0000dc00ff3f7b82 */ /* 0x000e620000000800 */
[----:B------:R-:W-:Y:S01]  /*4980*/  ULEA UR48, UR37, UR48, 0x18 ;  /* 0x0000003025307291 */ /* 0x000fe2000f8ec0ff */
[----:B------:R-:W-:Y:S01]  /*4990*/  LOP3.LUT R2, R3, 0xc0, RZ, 0xc0, !PT ;  /* 0x000000c003027812 */ /* 0x000fe200078ec0ff */
[----:B------:R-:W-:Y:S01]  /*49a0*/  IMAD.MOV.U32 R69, RZ, RZ, 0x10 ;  /* 0x00000010ff457424 */ /* 0x000fe200078e00ff */
[----:B------:R-:W-:Y:S01]  /*49b0*/  LOP3.LUT R64, R64, 0x600, RZ, 0xc0, !PT ;  /* 0x0000060040407812 */ /* 0x000fe200078ec0ff */
[----:B------:R-:W-:Y:S01]  /*49c0*/  IMAD.MOV.U32 R31, RZ, RZ, RZ ;  /* 0x000000ffff1f7224 */ /* 0x000fe200078e00ff */
[----:B------:R-:W-:Y:S01]  /*49d0*/  LOP3.LUT R4, R2, 0x8, R4, 0xf8, !PT ;  /* 0x0000000802047812 */ /* 0x000fe200078ef804 */
[----:B------:R-:W-:Y:S01]  /*49e0*/  IMAD.SHL.U32 R2, R70, 0x4, RZ ;  /* 0x0000000446027824 */ /* 0x000fe200078e00ff */
[----:B------:R-:W2:Y:S01]  /*49f0*/  LDC R28, c[0x0][0xb0c] ;  /* 0x0002c300ff1c7b82 */ /* 0x000ea20000000800 */
[--C-:B------:R-:W-:Y:S01]  /*4a00*/  LOP3.LUT R64, R64, 0x20, R3.reuse, 0xf8, !PT ;  /* 0x0000002040407812 */ /* 0x100fe200078ef803 */
[----:B------:R-:W-:Y:S01]  /*4a10*/  IMAD.MOV.U32 R68, RZ, RZ, RZ ;  /* 0x000000ffff447224 */ /* 0x000fe200078e00ff */
[----:B------:R-:W-:Y:S01]  /*4a20*/  LOP3.LUT R32, R32, 0x600000, RZ, 0xc0, !PT ;  /* 0x0060000020207812 */ /* 0x000fe200078ec0ff */
[----:B------:R-:W-:Y:S01]  /*4a30*/  IMAD.MOV.U32 R73, RZ, RZ, RZ ;  /* 0x000000ffff497224 */ /* 0x000fe200078e00ff */
[----:B------:R-:W-:Y:S01]  /*4a40*/  LOP3.LUT R2, R4, 0x18, R2, 0x78, !PT ;  /* 0x0000001804027812 */ /* 0x000fe200078e7802 */
[----:B------:R-:W-:Y:S01]  /*4a50*/  IMAD.MOV.U32 R67, RZ, RZ, RZ ;  /* 0x000000ffff437224 */ /* 0x000fe200078e00ff */
[----:B------:R-:W-:Y:S01]  /*4a60*/  LOP3.LUT R64, R64, 0x100, R3, 0xf8, !PT ;  /* 0x0000010040407812 */ /* 0x000fe200078ef803 */
[----:B------:R-:W4:Y:S01]  /*4a70*/  LDC R61, c[0x0][0xb20] ;  /* 0x0002c800ff3d7b82 */ /* 0x000f220000000800 */
[----:B------:R-:W3:Y:S01]  /*4a80*/  LDS R0, [UR48+0x150] ;  /* 0x00015030ff007984 */ /* 0x000ee20008000800 */
[----:B------:R-:W-:Y:S01]  /*4a90*/  LOP3.LUT R70, R70, 0x60, RZ, 0xc0, !PT ;  /* 0x0000006046467812 */ /* 0x000fe200078ec0ff */
[----:B------:R-:W1:Y:S01]  /*4aa0*/  LDCU.64 UR54, c[0x0][0x348] ;  /* 0x00006900ff3677ac */ /* 0x000e620008000a00 */
[----:B------:R-:W-:-:S02]  /*4ab0*/  LOP3.LUT R64, R64, R2, RZ, 0xfc, !PT ;  /* 0x0000000240407212 */ /* 0x000fc400078efcff */
[----:B------:R-:W-:Y:S01]  /*4ac0*/  SEL R69, R69, 0xfffffff0, !P0 ;  /* 0xfffffff045457807 */ /* 0x000fe20004000000 */
[----:B------:R-:W1:Y:S01]  /*4ad0*/  LDCU.64 UR38, c[0x0][0x888] ;  /* 0x00011100ff2677ac */ /* 0x000e620008000a00 */
[----:B------:R-:W1:Y:S01]  /*4ae0*/  LDC R27, c[0x0][0xb30] ;  /* 0x0002cc00ff1b7b82 */ /* 0x000e620000000800 */
[----:B------:R-:W1:Y:S01]  /*4af0*/  LDCU.64 UR44, c[0x0][0x890] ;  /* 0x00011200ff2c77ac */ /* 0x000e620008000a00 */
[----:B------:R-:W-:-:S06]  /*4b00*/  UMOV UR51, 0x1 ;  /* 0x0000000100337882 */ /* 0x000fcc0000000000 */
[----:B------:R-:W1:Y:S01]  /*4b10*/  LDC.64 R56, c[0x0][0xb10] ;  /* 0x0002c400ff387b82 */ /* 0x000e620000000a00 */
[----:B------:R-:W-:Y:S01]  /*4b20*/  UMOV UR56, URZ ;  /* 0x000000ff00387c82 */ /* 0x000fe20008000000 */
[----:B------:R-:W-:Y:S01]  /*4b30*/  UIADD3 UR52, UPT, UPT, UR48, 0x200, URZ ;  /* 0x0000020030347890 */ /* 0x000fe2000fffe0ff */
[----:B------:R-:W-:Y:S01]  /*4b40*/  UMOV UR50, URZ ;  /* 0x000000ff00327c82 */ /* 0x000fe20008000000 */
[----:B------:R-:W-:-:S04]  /*4b50*/  UMOV UR49, URZ ;  /* 0x000000ff00317c82 */ /* 0x000fc80008000000 */
[----:B------:R-:W1:Y:S08]  /*4b60*/  LDC.64 R24, c[0x0][0xb18] ;  /* 0x0002c600ff187b82 */ /* 0x000e700000000a00 */
[----:B------:R-:W1:Y:S08]  /*4b70*/  LDC.64 R22, c[0x0][0xb28] ;  /* 0x0002ca00ff167b82 */ /* 0x000e700000000a00 */
[----:B------:R-:W1:Y:S01]  /*4b80*/  LDC.64 R54, c[0x0][0x8b0] ;  /* 0x00022c00ff367b82 */ /* 0x000e620000000a00 */
[----:B---3--:R-:W-:-:S07]  /*4b90*/  IMAD.IADD R32, R0, 0x1, R32 ;  /* 0x0000000100207824 */ /* 0x008fce00078e0220 */
[----:B------:R-:W3:Y:S08]  /*4ba0*/  LDC.64 R52, c[0x0][0x8a8] ;  /* 0x00022a00ff347b82 */ /* 0x000ef00000000a00 */
[----:B--2-4-:R-:W1:Y:S02]  /*4bb0*/  LDC R62, c[0x0][0x374] ;  /* 0x0000dd00ff3e7b82 */ /* 0x014e640000000800 */
.L_x_112:
[----:B------:R-:W-:Y:S02]  /*4bc0*/  LEA R0, R73, UR48, 0x3 ;  /* 0x0000003049007c11 */ /* 0x000fe4000f8e18ff */
[----:B------:R-:W-:Y:S02]  /*4bd0*/  SHF.L.U32 R2, R67, 0x1f, RZ ;  /* 0x0000001f43027819 */ /* 0x000fe400000006ff */
[----:B-1----:R-:W-:Y:S02]  /*4be0*/  LEA R16, R73, UR48, 0x4 ;  /* 0x0000003049107c11 */ /* 0x002fe4000f8e20ff */
[----:B------:R-:W2:Y:S02]  /*4bf0*/  SYNCS.PHASECHK.TRANS64.TRYWAIT P0, [R0+URZ+0xa0], R2 ;  /* 0x0000a002000075a7 */ /* 0x000ea400080011ff */
[----:B--2---:R-:W-:Y:S05]  /*4c00*/  @!P0 BRA `(.L_x_82) ;  /* 0x0000002800cc8947 */ /* 0x004fea0003800000 */
.L_x_158:
[----:B------:R-:W4:Y:S01]  /*4c10*/  LDC.64 R10, c[0x0][0xb10] ;  /* 0x0002c400ff0a7b82 */ /* 0x000f220000000a00 */
[----:B------:R-:W3:Y:S01]  /*4c20*/  LDS.128 R16, [R16+0x130] ;  /* 0x0001300010107984 */ /* 0x000ee20000000c00 */
[----:B-1----:R-:W-:Y:S01]  /*4c30*/  ISETP.NE.AND P1, PT, R27, 0x1, PT ;  /* 0x000000011b00780c */ /* 0x002fe20003f25270 */
[----:B--2---:R-:W-:Y:S01]  /*4c40*/  VIADD R0, R0, 0xb0 ;  /* 0x000000b000007836 */ /* 0x004fe20000000000 */
[----:B------:R-:W-:Y:S04]  /*4c50*/  ISETP.GE.AND P0, PT, R26, 0x1, PT ;  /* 0x000000011a00780c */ /* 0x000fe80003f06270 */
[----:B------:R-:W1:Y:S01]  /*4c60*/  LDC.64 R8, c[0x0][0xb18] ;  /* 0x0002c600ff087b82 */ /* 0x000e620000000a00 */
[----:B------:R-:W-:Y:S01]  /*4c70*/  PRMT R0, RZ, 0x654, R0 ;  /* 0x00000654ff007816 */ /* 0x000fe20000000000 */
[----:B------:R-:W-:Y:S01]  /*4c80*/  @!PT LDS RZ, [RZ] ;  /* 0x00000000fffff984 */ /* 0x000fe20000000800 */
[----:B------:R-:W-:Y:S01]  /*4c90*/  @!PT LDS RZ, [RZ] ;  /* 0x00000000fffff984 */ /* 0x000fe20000000800 */
[----:B------:R-:W-:Y:S01]  /*4ca0*/  @!PT LDS RZ, [RZ] ;  /* 0x00000000fffff984 */ /* 0x000fe20000000800 */
[----:B------:R-:W-:Y:S01]  /*4cb0*/  @!PT LDS RZ, [RZ] ;  /* 0x00000000fffff984 */ /* 0x000fe20000000800 */
[----:B------:R2:W-:Y:S06]  /*4cc0*/  MEMBAR.ALL.CTA ;  /* 0x0000000000007992 */ /* 0x0005ec0000008000 */
[----:B--2---:R-:W2:Y:S01]  /*4cd0*/  FENCE.VIEW.ASYNC.S ;  /* 0x00000000000073c6 */ /* 0x004ea20000000000 */
[----:B------:R-:W1:Y:S08]  /*4ce0*/  @!P1 LDC R12, c[0x0][0xb20] ;  /* 0x0002c800ff0c9b82 */ /* 0x000e700000000800 */
[----:B------:R-:W1:Y:S01]  /*4cf0*/  @!P1 LDC R7, c[0x0][0xb0c] ;  /* 0x0002c300ff079b82 */ /* 0x000e620000000800 */
[----:B--2---:R2:W-:Y:S01]  /*4d00*/  SYNCS.ARRIVE.TRANS64.RED.A1T0 RZ, [R0+URZ], RZ ;  /* 0x000000ff00ff79a7 */ /* 0x0045e200081004ff */
[----:B---3--:R-:W-:Y:S04]  /*4d10*/  LOP3.LUT P4, RZ, R18, 0x1, RZ, 0xc0, !PT ;  /* 0x0000000112ff7812 */ /* 0x008fe8000788c0ff */
[----:B------:R-:W-:Y:S09]  /*4d20*/  P2R R71, PR, RZ, 0x10 ;  /* 0x00000010ff477803 */ /* 0x000ff20000000000 */
[----:B------:R-:W-:Y:S02]  /*4d30*/  @P4 MOV R30, R16 ;  /* 0x00000010001e4202 */ /* 0x000fe40000000f00 */
[----:B------:R-:W-:Y:S01]  /*4d40*/  @P4 LOP3.LUT R29, R17, 0xffff, RZ, 0xc0, !PT ;  /* 0x0000ffff111d4812 */ /* 0x000fe200078ec0ff */
[----:B--2-4-:R-:W-:Y:S06]  /*4d50*/  @!P0 BRA `(.L_x_83) ;  /* 0x0000000000a48947 */ /* 0x014fec0003800000 */
[----:B------:R-:W-:Y:S01]  /*4d60*/  IMAD.HI.U32 R0, R62, R25, RZ ;  /* 0x000000193e007227 */ /* 0x000fe200078e00ff */
[----:B------:R-:W-:Y:S02]  /*4d70*/  ISETP.NE.AND P0, PT, R24, 0x1, PT ;  /* 0x000000011800780c */ /* 0x000fe40003f05270 */
[----:B------:R-:W-:Y:S01]  /*4d80*/  ISETP.NE.AND P2, PT, R26, 0x1, PT ;  /* 0x000000011a00780c */ /* 0x000fe20003f45270 */
[----:B------:R-:W-:Y:S01]  /*4d90*/  IMAD.HI.U32 R4, R63, R56, RZ ;  /* 0x000000383f047227 */ /* 0x000fe200078e00ff */
[----:B------:R-:W-:Y:S02]  /*4da0*/  SHF.R.U32.HI R0, RZ, R61, R0 ;  /* 0x0000003dff007219 */ /* 0x000fe40000011600 */
[----:B------:R-:W-:Y:S01]  /*4db0*/  ISETP.NE.AND P3, PT, R28, 0x1, PT ;  /* 0x000000011c00780c */ /* 0x000fe20003f65270 */
[----:B------:R-:W-:Y:S01]  /*4dc0*/  IMAD.HI.U32 R6, R29, R25, RZ ;  /* 0x000000191d067227 */ /* 0x000fe200078e00ff */
[-C--:B------:R-:W-:Y:S02]  /*4dd0*/  SHF.R.U32.HI R4, RZ, R57.reuse, R4 ;  /* 0x00000039ff047219 */ /* 0x080fe40000011604 */
[----:B------:R-:W-:Y:S01]  /*4de0*/  SEL R0, R62, R0, !P0 ;  /* 0x000000003e007207 */ /* 0x000fe20004000000 */
[----:B------:R-:W-:Y:S01]  /*4df0*/  IMAD.HI.U32 R5, R30, R56, RZ ;  /* 0x000000381e057227 */ /* 0x000fe200078e00ff */
[----:B------:R-:W-:Y:S03]  /*4e00*/  SEL R4, R63, R4, !P3 ;  /* 0x000000043f047207 */ /* 0x000fe60005800000 */
[-C--:B------:R-:W-:Y:S01]  /*4e10*/  IMAD.HI.U32 R3, R0, R22.reuse, RZ ;  /* 0x0000001600037227 */ /* 0x080fe200078e00ff */
[----:B------:R-:W-:Y:S03]  /*4e20*/  SHF.R.U32.HI R5, RZ, R57, R5 ;  /* 0x00000039ff057219 */ /* 0x000fe60000011605 */
[----:B------:R-:W-:Y:S01]  /*4e30*/  IMAD.HI.U32 R2, R4, R22, RZ ;  /* 0x0000001604027227 */ /* 0x000fe200078e00ff */
[----:B------:R-:W-:Y:S02]  /*4e40*/  @P2 SHF.R.U32.HI R0, RZ, R23, R3 ;  /* 0x00000017ff002219 */ /* 0x000fe40000011603 */
[----:B------:R-:W-:Y:S02]  /*4e50*/  SHF.R.U32.HI R3, RZ, R61, R6 ;  /* 0x0000003dff037219 */ /* 0x000fe40000011606 */
[----:B------:R-:W-:Y:S01]  /*4e60*/  @P2 SHF.R.U32.HI R4, RZ, R23, R2 ;  /* 0x00000017ff042219 */ /* 0x000fe20000011602 */
[----:B------:R-:W-:Y:S01]  /*4e70*/  IMAD R0, R26, R0, RZ ;  /* 0x000000001a007224 */ /* 0x000fe200078e02ff */
[----:B------:R-:W-:Y:S02]  /*4e80*/  SEL R3, R29, R3, !P0 ;  /* 0x000000031d037207 */ /* 0x000fe40004000000 */
[----:B------:R-:W-:Y:S01]  /*4e90*/  SEL R2, R30, R5, !P3 ;  /* 0x000000051e027207 */ /* 0x000fe20005800000 */
[----:B------:R-:W-:Y:S01]  /*4ea0*/  IMAD R5, R26, R4, RZ ;  /* 0x000000041a057224 */ /* 0x000fe200078e02ff */
[C---:B------:R-:W-:Y:S01]  /*4eb0*/  ISETP.GE.AND P0, PT, R3.reuse, R0, PT ;  /* 0x000000000300720c */ /* 0x040fe20003f06270 */
[C---:B------:R-:W-:Y:S03]  /*4ec0*/  IMAD.HI.U32 R0, R3.reuse, R22, RZ ;  /* 0x0000001603007227 */ /* 0x040fe600078e00ff */
[C---:B------:R-:W-:Y:S02]  /*4ed0*/  ISETP.GE.OR P0, PT, R2.reuse, R5, P0 ;  /* 0x000000050200720c */ /* 0x040fe40000706670 */
[----:B------:R-:W-:Y:S04]  /*4ee0*/  SHF.R.U32.HI R0, RZ, R23, R0 ;  /* 0x00000017ff007219 */ /* 0x000fe80000011600 */
[C---:B------:R-:W-:Y:S05]  /*4ef0*/  SEL R6, R3.reuse, R0, !P2 ;  /* 0x0000000003067207 */ /* 0x040fea0005000000 */
        /* <DEDUP_REMOVED lines=14> */
[----:B------:R-:W-:Y:S07]  /*4fe0*/  IMAD R29, R3, R24, R29 ;  /* 0x00000018031d7224 */ /* 0x000fee00078e021d */
.L_x_83:
[----:B-1----:R-:W-:Y:S01]  /*4ff0*/  @!P1 ISETP.NE.AND P0, PT, R8, 0x1, PT ;  /* 0x000000010800980c */ /* 0x002fe20003f05270 */
[----:B------:R-:W-:Y:S01]  /*5000*/  @!P1 IMAD.HI.U32 R0, R30, R10, RZ ;  /* 0x0000000a1e009227 */ /* 0x000fe200078e00ff */
[----:B------:R-:W-:Y:S01]  /*5010*/  @!P1 ISETP.NE.AND P2, PT, R7, 0x1, PT ;  /* 0x000000010700980c */ /* 0x000fe20003f45270 */
[----:B------:R-:W-:Y:S01]  /*5020*/  ULOP3.LUT UP0, URZ, UR52, 0x1b0, URZ, 0xc0, !UPT ;  /* 0x000001b034ff7892 */ /* 0x000fe2000f80c0ff */
[----:B------:R-:W-:Y:S01]  /*5030*/  R2UR UR42, R21 ;  /* 0x00000000152a72ca */ /* 0x000fe200000e0000 */
[----:B------:R-:W-:Y:S01]  /*5040*/  @!P1 IMAD.HI.U32 R2, R29, R9, RZ ;  /* 0x000000091d029227 */ /* 0x000fe200078e00ff */
[----:B------:R-:W-:Y:S02]  /*5050*/  @!P1 SHF.R.U32.HI R0, RZ, R11, R0 ;  /* 0x0000000bff009219 */ /* 0x000fe40000011600 */
[----:B------:R-:W-:Y:S01]  /*5060*/  R2UR UR41, R20 ;  /* 0x00000000142972ca */ /* 0x000fe200000e0000 */
[----:B------:R-:W-:Y:S01]  /*5070*/  VIADD R73, R73, 0x1 ;  /* 0x0000000149497836 */ /* 0x000fe20000000000 */
[----:B------:R-:W-:Y:S02]  /*5080*/  @!P1 SHF.R.U32.HI R2, RZ, R12, R2 ;  /* 0x0000000cff029219 */ /* 0x000fe40000011602 */
[----:B------:R-:W-:Y:S02]  /*5090*/  @!P1 SEL R3, R30, R0, !P2 ;  /* 0x000000001e039207 */ /* 0x000fe40005000000 */
[----:B------:R-:W-:Y:S02]  /*50a0*/  @!P1 SEL R2, R29, R2, !P0 ;  /* 0x000000021d029207 */ /* 0x000fe40004000000 */
[----:B------:R-:W-:Y:S01]  /*50b0*/  @P4 SHF.R.U32.HI R66, RZ, 0x10, R17 ;  /* 0x00000010ff424819 */ /* 0x000fe20000011611 */
[----:B------:R-:W-:Y:S02]  /*50c0*/  USHF.L.U32 UR42, UR42, 0x6, URZ ;  /* 0x000000062a2a7899 */ /* 0x000fe400080006ff */
[----:B------:R-:W-:Y:S02]  /*50d0*/  @!P1 IMAD.IADD R0, R2, 0x1, -R3 ;  /* 0x0000000102009824 */ /* 0x000fe400078e0a03 */
[----:B------:R-:W-:Y:S01]  /*50e0*/  @!P1 IMAD.IADD R2, R3, 0x1, -R2 ;  /* 0x0000000103029824 */ /* 0x000fe200078e0a02 */
[----:B------:R-:W-:Y:S01]  /*50f0*/  USHF.L.U32 UR41, UR41, 0x6, URZ ;  /* 0x0000000629297899 */ /* 0x000fe200080006ff */
[----:B------:R-:W-:Y:S02]  /*5100*/  @!P1 IMAD R30, R0, R7, R30 ;  /* 0x00000007001e9224 */ /* 0x000fe400078e021e */
[----:B------:R-:W-:Y:S01]  /*5110*/  @!P1 IMAD R29, R2, R8, R29 ;  /* 0x00000008021d9224 */ /* 0x000fe200078e021d */
[----:B------:R-:W-:Y:S08]  /*5120*/  BRA.U !UP0, `(.L_x_84) ;  /* 0x00000001087c7547 */ /* 0x000ff0000b800000 */
[----:B------:R-:W1:Y:S01]  /*5130*/  LDCU.64 UR8, c[0x4][0x80] ;  /* 0x01001000ff0877ac */ /* 0x000e620008000a00 */
[----:B------:R-:W-:Y:S01]  /*5140*/  MOV R2, 0x0 ;  /* 0x0000000000027802 */ /* 0x000fe20000000f00 */
[----:B------:R-:W-:Y:S02]  /*5150*/  HFMA2 R12, -RZ, RZ, 0, 5.9604644775390625e-08 ;  /* 0x00000001ff0c7431 */ /* 0x000fe400000001ff */
[----:B------:R-:W-:Y:S01]  /*5160*/  IMAD.MOV.U32 R8, RZ, RZ, 0x70 ;  /* 0x00000070ff087424 */ /* 0x000fe200078e00ff */
[----:B------:R2:W3:Y:S01]  /*5170*/  LDC.64 R14, c[0x4][R2] ;  /* 0x01000000020e7b82 */ /* 0x0004e20000000a00 */
[----:B------:R-:W4:Y:S01]  /*5180*/  LDCU.64 UR6, c[0x4][0x88] ;  /* 0x01001100ff0677ac */ /* 0x000f220008000a00 */
[----:B------:R-:W-:Y:S01]  /*5190*/  IMAD.MOV.U32 R13, RZ, RZ, RZ ;  /* 0x000000ffff0d7224 */ /* 0x000fe200078e00ff */
[----:B------:R-:W2:Y:S01]  /*51a0*/  LDCU.64 UR4, c[0x4][0x8] ;  /* 0x01000100ff0477ac */ /* 0x000ea20008000a00 */
[----:B-1----:R-:W-:Y:S01]  /*51b0*/  MOV R5, UR9 ;  /* 0x0000000900057c02 */ /* 0x002fe20008000f00 */
[----:B------:R-:W-:Y:S01]  /*51c0*/  IMAD.U32 R4, RZ, RZ, UR8 ;  /* 0x00000008ff047e24 */ /* 0x000fe2000f8e00ff */
[----:B----4-:R-:W-:Y:S01]  /*51d0*/  MOV R7, UR7 ;  /* 0x0000000700077c02 */ /* 0x010fe20008000f00 */
[----:B------:R-:W-:Y:S01]  /*51e0*/  IMAD.U32 R6, RZ, RZ, UR6 ;  /* 0x00000006ff067e24 */ /* 0x000fe2000f8e00ff */
[----:B--2---:R-:W-:Y:S01]  /*51f0*/  MOV R11, UR5 ;  /* 0x00000005000b7c02 */ /* 0x004fe20008000f00 */
[----:B------:R-:W-:Y:S02]  /*5200*/  IMAD.U32 R10, RZ, RZ, UR4 ;  /* 0x00000004ff0a7e24 */ /* 0x000fe4000f8e00ff */
[----:B------:R-:W-:Y:S07]  /*5210*/  LEPC R20, `(.L_x_85) ;  /* 0x000000001014794e */ /* 0x000fee0000000000 */
[----:B---3-5:R-:W-:Y:S05]  /*5220*/  CALL.ABS.NOINC R14 ;  /* 0x000000000e007343 */ /* 0x028fea0003c00000 */
.L_x_85:
[----:B------:R-:W1:Y:S01]  /*5230*/  LDCU.64 UR8, c[0x4][0x80] ;  /* 0x01001000ff0877ac */ /* 0x000e620008000a00 */
[----:B------:R-:W2:Y:S01]  /*5240*/  LDC.64 R2, c[0x4][R2] ;  /* 0x0100000002027b82 */ /* 0x000ea20000000a00 */
[----:B------:R-:W-:Y:S02]  /*5250*/  HFMA2 R12, -RZ, RZ, 0, 5.9604644775390625e-08 ;  /* 0x00000001ff0c7431 */ /* 0x000fe400000001ff */
[----:B------:R-:W-:Y:S02]  /*5260*/  IMAD.MOV.U32 R8, RZ, RZ, 0x70 ;  /* 0x00000070ff087424 */ /* 0x000fe400078e00ff */
[----:B------:R-:W-:Y:S01]  /*5270*/  IMAD.MOV.U32 R13, RZ, RZ, RZ ;  /* 0x000000ffff0d7224 */ /* 0x000fe200078e00ff */
[----:B------:R-:W3:Y:S01]  /*5280*/  LDCU.64 UR6, c[0x4][0x88] ;  /* 0x01001100ff0677ac */ /* 0x000ee20008000a00 */
[----:B------:R-:W4:Y:S01]  /*5290*/  LDCU.64 UR4, c[0x4][0x8] ;  /* 0x01000100ff0477ac */ /* 0x000f220008000a00 */
[----:B-1----:R-:W-:Y:S02]  /*52a0*/  MOV R4, UR8 ;  /* 0x0000000800047c02 */ /* 0x002fe40008000f00 */
[----:B------:R-:W-:Y:S02]  /*52b0*/  MOV R5, UR9 ;  /* 0x0000000900057c02 */ /* 0x000fe40008000f00 */
[----:B---3--:R-:W-:Y:S01]  /*52c0*/  MOV R7, UR7 ;  /* 0x0000000700077c02 */ /* 0x008fe20008000f00 */
[----:B------:R-:W-:Y:S01]  /*52d0*/  IMAD.U32 R6, RZ, RZ, UR6 ;  /* 0x00000006ff067e24 */ /* 0x000fe2000f8e00ff */
[----:B----4-:R-:W-:Y:S01]  /*52e0*/  MOV R11, UR5 ;  /* 0x00000005000b7c02 */ /* 0x010fe20008000f00 */
[----:B------:R-:W-:Y:S02]  /*52f0*/  IMAD.U32 R10, RZ, RZ, UR4 ;  /* 0x00000004ff0a7e24 */ /* 0x000fe4000f8e00ff */
[----:B------:R-:W-:Y:S07]  /*5300*/  LEPC R20, `(.L_x_84) ;  /* 0x000000001014794e */ /* 0x000fee0000000000 */
[----:B--2---:R-:W-:Y:S05]  /*5310*/  CALL.ABS.NOINC R2 ;  /* 0x0000000002007343 */ /* 0x004fea0003c00000 */
.L_x_84:
[----:B------:R-:W-:Y:S01]  /*5320*/  ISETP.NE.U32.AND P4, PT, R54, RZ, PT ;  /* 0x000000ff3600720c */ /* 0x000fe20003f85070 */
[----:B------:R-:W-:Y:S01]  /*5330*/  UISETP.NE.AND UP2, UPT, UR53, URZ, UPT ;  /* 0x000000ff3500728c */ /* 0x000fe2000bf45270 */
[----:B------:R-:W-:Y:S01]  /*5340*/  ISETP.NE.U32.AND P2, PT, RZ, UR38, PT ;  /* 0x00000026ff007c0c */ /* 0x000fe2000bf45070 */
[----:B------:R-:W-:Y:S01]  /*5350*/  UISETP.NE.U32.AND UP1, UPT, UR44, URZ, UPT ;  /* 0x000000ff2c00728c */ /* 0x000fe2000bf25070 */
[----:B------:R-:W-:Y:S01]  /*5360*/  ISETP.NE.AND.EX P4, PT, R55, RZ, PT, P4 ;  /* 0x000000ff3700720c */ /* 0x000fe20003f85340 */
[----:B------:R-:W-:Y:S01]  /*5370*/  UPLOP3.LUT UP0, UPT, UPT, UPT, UPT, 0x40, 0x4 ;  /* 0x000000000004789c */ /* 0x000fe20003f0e870 */
[----:B------:R-:W-:Y:S01]  /*5380*/  ISETP.NE.AND.EX P2, PT, RZ, UR39, PT, P2 ;  /* 0x00000027ff007c0c */ /* 0x000fe2000bf45320 */
[----:B------:R-:W-:Y:S01]  /*5390*/  UISETP.NE.AND.EX UP1, UPT, UR45, URZ, UPT, UP1 ;  /* 0x000000ff2d00728c */ /* 0x000fe2000bf25310 */
[----:B------:R-:W-:Y:S04]  /*53a0*/  PLOP3.LUT P1, PT, PT, PT, UP2, 0x80, 0x8 ;  /* 0x000000000008781c */ /* 0x000fe80003f2f028 */
[----:B------:R-:W-:Y:S06]  /*53b0*/  @UP2 UPLOP3.LUT UP0, UPT, UPT, UPT, UP1, 0x80, 0x8 ;  /* 0x000000000008289c */ /* 0x000fec0003f0f010 */
[----:B------:R-:W-:Y:S01]  /*53c0*/  PLOP3.LUT P0, PT, PT, PT, UP0, 0x80, 0x8 ;  /* 0x000000000008781c */ /* 0x000fe20003f0f008 */
[----:B------:R-:W-:Y:S01]  /*53d0*/  @!UPT UIADD3 URZ, UPT, UPT, URZ, URZ, URZ ;  /* 0x000000fffffff290 */ /* 0x000fe2000fffe0ff */
[----:B------:R-:W-:Y:S11]  /*53e0*/  BRA.U !UP1, `(.L_x_86) ;  /* 0x0000000109387547 */ /* 0x000ff6000b800000 */
[----:B------:R-:W-:Y:S01]  /*53f0*/  UISETP.NE.U32.AND UP0, UPT, UR38, URZ, UPT ;  /* 0x000000ff2600728c */ /* 0x000fe2000bf05070 */
[----:B------:R-:W-:Y:S02]  /*5400*/  HFMA2 R0, -RZ, RZ, 0, 5.9604644775390625e-08 ;  /* 0x00000001ff007431 */ /* 0x000fe400000001ff */
[----:B------:R-:W-:Y:S01]  /*5410*/  IMAD.MOV.U32 R60, RZ, RZ, 0x1 ;  /* 0x00000001ff3c7424 */ /* 0x000fe200078e00ff */
[----:B------:R-:W-:Y:S06]  /*5420*/  UISETP.NE.AND.EX UP0, UPT, UR39, URZ, UPT, UP0 ;  /* 0x000000ff2700728c */ /* 0x000fec000bf05300 */
[----:B------:R-:W-:Y:S05]  /*5430*/  PLOP3.LUT P3, PT, PT, PT, UP0, 0x80, 0x8 ;  /* 0x000000000008781c */ /* 0x000fea0003f6f008 */
[----:B------:R-:W1:Y:S01]  /*5440*/  @UP0 LDCU.64 UR6, c[0x0][0x888] ;  /* 0x00011100ff0607ac */ /* 0x000e620008000a00 */
[----:B------:R-:W-:Y:S07]  /*5450*/  @UP0 UIMAD UR4, UR36, UR44, URZ ;  /* 0x0000002c240402a4 */ /* 0x000fee000f8e02ff */
[----:B------:R-:W-:Y:S01]  /*5460*/  @!P3 PRMT R60, R0, 0x7610, R60 ;  /* 0x00007610003cb816 */ /* 0x000fe2000000003c */
[----:B-1----:R-:W-:Y:S03]  /*5470*/  @UP0 UIMAD.WIDE UR6, UR4, 0x4, UR6 ;  /* 0x00000004040608a5 */ /* 0x002fe6000f8e0206 */
[----:B------:R-:W1:Y:S03]  /*5480*/  @!UP0 LDCU UR4, c[0x0][0x880] ;  /* 0x00011000ff0487ac */ /* 0x000e660008000800 */
[----:B------:R-:W-:Y:S01]  /*5490*/  IMAD.U32 R2, RZ, RZ, UR6 ;  /* 0x00000006ff027e24 */ /* 0x000fe2000f8e00ff */
[----:B------:R-:W-:Y:S05]  /*54a0*/  MOV R3, UR7 ;  /* 0x0000000700037c02 */ /* 0x000fea0008000f00 */
[----:B-----5:R2:W5:Y:S02]  /*54b0*/  @P3 LDG.E R35, desc[UR46][R2.64] ;  /* 0x0000002e02233981 */ /* 0x020564000c1e1900 */
[----:B-12---:R-:W-:Y:S02]  /*54c0*/  @!P3 IMAD.U32 R35, RZ, RZ, UR4 ;  /* 0x00000004ff23be24 */ /* 0x006fe4000f8e00ff */
.L_x_86:
[----:B------:R-:W-:Y:S05]  /*54d0*/  @!P4 BRA `(.L_x_87) ;  /* 0x000000000020c947 */ /* 0x000fea0003800000 */
[----:B------:R-:W-:Y:S04]  /*54e0*/  ISETP.NE.U32.AND P3, PT, R52, RZ, PT ;  /* 0x000000ff3400720c */ /* 0x000fe80003f65070 */
[----:B------:R-:W-:Y:S11]  /*54f0*/  ISETP.NE.AND.EX P3, PT, R53, RZ, PT, P3 ;  /* 0x000000ff3500720c */ /* 0x000ff60003f65330 */
[----:B------:R-:W-:Y:S02]  /*5500*/  @!UPT UIADD3 URZ, UPT, UPT, URZ, URZ, URZ ;  /* 0x000000fffffff290 */ /* 0x000fe4000fffe0ff */
[----:B------:R-:W1:Y:S01]  /*5510*/  @P3 LDC.64 R2, c[0x0][0x8a8] ;  /* 0x00022a00ff023b82 */ /* 0x000e620000000a00 */
[----:B------:R-:W-:Y:S04]  /*5520*/  @P3 IMAD R0, R54, UR36, RZ ;  /* 0x0000002436003c24 */ /* 0x000fe8000f8e02ff */
[----:B-1----:R-:W-:Y:S05]  /*5530*/  @P3 IMAD.WIDE R2, R0, 0x4, R2 ;  /* 0x0000000400023825 */ /* 0x002fea00078e0202 */
[----:B-----5:R1:W5:Y:S02]  /*5540*/  @P3 LDG.E R33, desc[UR46][R2.64] ;  /* 0x0000002e02213981 */ /* 0x020364000c1e1900 */
[----:B-1----:R-:W2:Y:S02]  /*5550*/  @!P3 LDC R33, c[0x0][0x8a0] ;  /* 0x00022800ff21bb82 */ /* 0x002ea40000000800 */
.L_x_87:
[----:B-----5:R-:W-:Y:S01]  /*5560*/  FSETP.NEU.AND P3, PT, R35, RZ, PT ;  /* 0x000000ff2300720b */ /* 0x020fe20003f6d000 */
[----:B------:R-:W-:Y:S01]  /*5570*/  IMAD.U32 R2, RZ, RZ, UR56 ;  /* 0x00000038ff027e24 */ /* 0x000fe2000f8e00ff */
[----:B------:R-:W-:Y:S01]  /*5580*/  SEL R5, RZ, 0xffffffff, P2 ;  /* 0xffffffffff057807 */ /* 0x000fe20001000000 */
[----:B------:R-:W-:Y:S01]  /*5590*/  ULOP3.LUT UR4, UR51, 0x1, URZ, 0x3c, !UPT ;  /* 0x0000000133047892 */ /* 0x000fe2000f8e3cff */
[----:B------:R-:W-:Y:S01]  /*55a0*/  @P1 LOP3.LUT P2, RZ, R60, 0xff, RZ, 0xc0, !PT ;  /* 0x000000ff3cff1812 */ /* 0x000fe2000784c0ff */
[----:B------:R-:W-:Y:S01]  /*55b0*/  BSSY B1, `(.L_x_88) ;  /* 0x000003d000017945 */ /* 0x000fe20003800000 */
[----:B------:R-:W-:Y:S01]  /*55c0*/  @P1 SEL R0, RZ, 0xffffffff, P3 ;  /* 0xffffffffff001807 */ /* 0x000fe20001800000 */
[----:B------:R-:W-:Y:S01]  /*55d0*/  IMAD.MOV.U32 R47, RZ, RZ, 0x1 ;  /* 0x00000001ff2f7424 */ /* 0x000fe200078e00ff */
[----:B------:R-:W-:Y:S01]  /*55e0*/  LEA R2, R2, UR48, 0x3 ;  /* 0x0000003002027c11 */ /* 0x000fe2000f8e18ff */
[----:B------:R-:W-:Y:S01]  /*55f0*/  IMAD.U32 R45, RZ, RZ, UR4 ;  /* 0x00000004ff2d7e24 */ /* 0x000fe2000f8e00ff */
[----:B------:R-:W-:Y:S01]  /*5600*/  @P0 SEL R0, R5, R0, !P2 ;  /* 0x0000000005000207 */ /* 0x000fe20005000000 */
[----:B------:R-:W-:Y:S01]  /*5610*/  IMAD.U32 R46, RZ, RZ, UR56 ;  /* 0x00000038ff2e7e24 */ /* 0x000fe2000f8e00ff */
[C---:B------:R-:W-:Y:S02]  /*5620*/  LEA R44, R31.reuse, UR48, 0x3 ;  /* 0x000000301f2c7c11 */ /* 0x040fe4000f8e18ff */
[----:B------:R-:W-:Y:S02]  /*5630*/  CS2R R50, SRZ ;  /* 0x0000000000327805 */ /* 0x000fe4000001ff00 */
[----:B------:R-:W-:Y:S02]  /*5640*/  @P1 LOP3.LUT R0, R0, 0x1, RZ, 0xc0, !PT ;  /* 0x0000000100001812 */ /* 0x000fe400078ec0ff */
[----:B------:R-:W-:Y:S02]  /*5650*/  CS2R R48, SRZ ;  /* 0x0000000000307805 */ /* 0x000fe4000001ff00 */
[----:B------:R-:W-:Y:S02]  /*5660*/  SHF.L.U32 R3, R68, 0x1f, RZ ;  /* 0x0000001f44037819 */ /* 0x000fe400000006ff */
[----:B------:R-:W-:Y:S02]  /*5670*/  CS2R R42, SRZ ;  /* 0x00000000002a7805 */ /* 0x000fe4000001ff00 */
[----:B------:R-:W-:Y:S02]  /*5680*/  ISETP.NE.U32.OR P5, PT, R0, 0x1, !P1 ;  /* 0x000000010000780c */ /* 0x000fe40004fa5470 */
[----:B------:R-:W-:Y:S02]  /*5690*/  CS2R R40, SRZ ;  /* 0x0000000000287805 */ /* 0x000fe4000001ff00 */
[----:B------:R-:W-:Y:S02]  /*56a0*/  PLOP3.LUT P2, PT, PT, PT, UP1, 0x80, 0x8 ;  /* 0x000000000008781c */ /* 0x000fe40003f4f018 */
[----:B------:R-:W-:Y:S02]  /*56b0*/  LEA.HI R34, R31, R31, RZ, 0x1 ;  /* 0x0000001f1f227211 */ /* 0x000fe400078f08ff */
[----:B------:R-:W-:Y:S02]  /*56c0*/  LOP3.LUT P4, R72, R60, 0xff, RZ, 0xc0, !PT ;  /* 0x000000ff3c487812 */ /* 0x000fe4000788c0ff */
[----:B------:R-:W-:Y:S02]  /*56d0*/  SEL R4, RZ, 0xffffffff, P3 ;  /* 0xffffffffff047807 */ /* 0x000fe40001800000 */
[----:B------:R-:W-:Y:S02]  /*56e0*/  P2R R74, PR, RZ, 0x20 ;  /* 0x00000020ff4a7803 */ /* 0x000fe40000000000 */
[----:B------:R-:W-:Y:S03]  /*56f0*/  @P5 SHF.L.U32 R0, R45, 0x1f, RZ ;  /* 0x0000001f2d005819 */ /* 0x000fe600000006ff */
[----:B------:R-:W-:Y:S01]  /*5700*/  @P2 SEL R4, R5, R4, !P4 ;  /* 0x0000000405042207 */ /* 0x000fe20006000000 */
[----:B------:R1:W3:Y:S03]  /*5710*/  @P5 SYNCS.PHASECHK.TRANS64.TRYWAIT P1, [R2+URZ+0x60], R0 ;  /* 0x00006000020055a7 */ /* 0x0002e600080211ff */
[----:B------:R-:W-:Y:S04]  /*5720*/  LOP3.LUT R4, R4, 0x1, RZ, 0xc0, !PT ;  /* 0x0000000104047812 */ /* 0x000fe800078ec0ff */
[----:B------:R-:W-:Y:S04]  /*5730*/  ISETP.NE.U32.AND P2, PT, R4, 0x1, PT ;  /* 0x000000010400780c */ /* 0x000fe80003f45070 */
[----:B------:R-:W-:Y:S01]  /*5740*/  P2R R76, PR, RZ, 0x4 ;  /* 0x00000004ff4c7803 */ /* 0x000fe20000000000 */
[----:B------:R4:W2:Y:S01]  /*5750*/  SYNCS.PHASECHK.TRANS64.TRYWAIT P0, [R44+URZ+0xc0], R3 ;  /* 0x0000c0032c0075a7 */ /* 0x0008a200080011ff */
[C---:B-1----:R-:W-:Y:S01]  /*5760*/  IMAD.SHL.U32 R0, R34.reuse, 0x20, RZ ;  /* 0x0000002022007824 */ /* 0x042fe200078e00ff */
[----:B------:R-:W-:Y:S04]  /*5770*/  LOP3.LUT R34, R34, 0xffe, RZ, 0xc0, !PT ;  /* 0x00000ffe22227812 */ /* 0x000fe800078ec0ff */
[----:B------:R-:W-:Y:S01]  /*5780*/  LOP3.LUT R0, R0, 0xffffffc0, RZ, 0xc0, !PT ;  /* 0xffffffc000007812 */ /* 0x000fe200078ec0ff */
[----:B------:R-:W-:Y:S04]  /*5790*/  IMAD.IADD R34, R31, 0x1, -R34 ;  /* 0x000000011f227824 */ /* 0x000fe800078e0a22 */
[----:B------:R-:W-:Y:S04]  /*57a0*/  IMAD.IADD R0, R32, 0x1, R0 ;  /* 0x0000000120007824 */ /* 0x000fe800078e0200 */
[----:B------:R-:W-:Y:S01]  /*57b0*/  IMAD R34, R34, 0x100000, R0 ;  /* 0x0010000022227824 */ /* 0x000fe200078e0200 */
[----:B---3--:R-:W-:Y:S01]  /*57c0*/  @P5 SEL R47, RZ, 0x1, !P1 ;  /* 0x00000001ff2f5807 */ /* 0x008fe20004800000 */
[----:B----4-:R-:W-:Y:S06]  /*57d0*/  @!P5 BRA `(.L_x_89) ;  /* 0x000000000068d947 */ /* 0x010fec0003800000 */
[----:B------:R-:W-:Y:S01]  /*57e0*/  HFMA2 R43, -RZ, RZ, 0, 0 ;  /* 0x00000000ff2b7431 */ /* 0x000fe200000001ff */
[----:B------:R-:W-:Y:S01]  /*57f0*/  ISETP.NE.AND P1, PT, R47, RZ, PT ;  /* 0x000000ff2f00720c */ /* 0x000fe20003f25270 */
[----:B------:R-:W-:Y:S01]  /*5800*/  IMAD.U32 R0, RZ, RZ, UR56 ;  /* 0x00000038ff007e24 */ /* 0x000fe2000f8e00ff */
[----:B------:R-:W-:Y:S11]  /*5810*/  BSSY B0, `(.L_x_90) ;  /* 0x0000005000007945 */ /* 0x000ff60003800000 */
[----:B------:R-:W-:Y:S05]  /*5820*/  @P1 BRA `(.L_x_91) ;  /* 0x00000000000c1947 */ /* 0x000fea0003800000 */
[----:B------:R-:W-:Y:S04]  /*5830*/  SHF.L.U32 R4, R45, 0x1f, RZ ;  /* 0x0000001f2d047819 */ /* 0x000fe800000006ff */
[----:B------:R-:W1:Y:S02]  /*5840*/  SYNCS.PHASECHK.TRANS64.TRYWAIT P1, [R2+URZ+0x60], R4 ;  /* 0x00006004020075a7 */ /* 0x000e6400080211ff */
[----:B-1----:R-:W-:Y:S05]  /*5850*/  @!P1 BRA `(.L_x_92) ;  /* 0x0000001c00cc9947 */ /* 0x002fea0003800000 */
.L_x_91:
[----:B------:R-:W-:Y:S05]  /*5860*/  BSYNC B0 ;  /* 0x0000000000007941 */ /* 0x000fea0003800000 */
.L_x_90:
[----:B------:R-:W-:Y:S01]  /*5870*/  ISETP.NE.AND P1, PT, R76, RZ, PT ;  /* 0x000000ff4c00720c */ /* 0x000fe20003f25270 */
[----:B------:R-:W-:Y:S01]  /*5880*/  IMAD.MOV.U32 R42, RZ, RZ, RZ ;  /* 0x000000ffff2a7224 */ /* 0x000fe200078e00ff */
[----:B------:R-:W-:Y:S02]  /*5890*/  CS2R R40, SRZ ;  /* 0x0000000000287805 */ /* 0x000fe4000001ff00 */
[----:B------:R-:W-:Y:S02]  /*58a0*/  CS2R R50, SRZ ;  /* 0x0000000000327805 */ /* 0x000fe4000001ff00 */
[----:B------:R-:W-:Y:S07]  /*58b0*/  CS2R R48, SRZ ;  /* 0x0000000000307805 */ /* 0x000fee000001ff00 */
[----:B-1----:R-:W-:Y:S01]  /*58c0*/  @P1 IMAD R2, R0, 0x800, R64 ;  /* 0x0000080000021824 */ /* 0x002fe200078e0240 */
[----:B------:R-:W-:Y:S05]  /*58d0*/  @P1 WARPSYNC.ALL ;  /* 0x0000000000001948 */ /* 0x000fea0003800000 */
[----:B------:R-:W-:Y:S01]  /*58e0*/  @P1 LEA R2, R2, UR48, 0x1 ;  /* 0x0000003002021c11 */ /* 0x000fe2000f8e08ff */
[----:B------:R-:W-:Y:S04]  /*58f0*/  UIADD3 UR5, UPT, UPT, UR56, 0x1, URZ ;  /* 0x0000000138057890 */ /* 0x000fe8000fffe0ff */
[----:B------:R1:W3:Y:S01]  /*5900*/  @P1 LDSM.16.M88.4 R40, [R2+0x200] ;  /* 0x000200000228183b */ /* 0x0002e20000000200 */
[----:B------:R-:W-:Y:S01]  /*5910*/  UISETP.NE.AND UP0, UPT, UR5, 0x3, UPT ;  /* 0x000000030500788c */ /* 0x000fe2000bf05270 */
[----:B------:R-:W-:Y:S03]  /*5920*/  @P1 IMAD R0, R69, 0x2, R2 ;  /* 0x0000000245001824 */ /* 0x000fe600078e0202 */
[----:B------:R-:W-:Y:S02]  /*5930*/  USEL UR4, URZ, 0x1, UP0 ;  /* 0x00000001ff047887 */ /* 0x000fe40008000000 */
[----:B------:R1:W4:Y:S01]  /*5940*/  @P1 LDSM.16.M88.4 R48, [R0+0x200] ;  /* 0x000200000030183b */ /* 0x0003220000000200 */
[----:B------:R-:W-:Y:S03]  /*5950*/  USEL UR5, UR5, URZ, UP0 ;  /* 0x000000ff05057287 */ /* 0x000fe60008000000 */
[----:B------:R-:W-:Y:S03]  /*5960*/  LOP3.LUT R45, R45, UR4, RZ, 0x3c, !PT ;  /* 0x000000042d2d7c12 */ /* 0x000fe6000f8e3cff */
[----:B------:R-:W-:Y:S02]  /*5970*/  IMAD.U32 R46, RZ, RZ, UR5 ;  /* 0x00000005ff2e7e24 */ /* 0x000fe4000f8e00ff */
.L_x_89:
[----:B------:R-:W-:Y:S05]  /*5980*/  BSYNC B1 ;  /* 0x0000000000017941 */ /* 0x000fea0003800000 */
.L_x_88:
[----:B-1----:R-:W-:Y:S04]  /*5990*/  SHF.R.U32.HI R0, RZ, 0x15, R34 ;  /* 0x00000015ff007819 */ /* 0x002fe80000011622 */
[----:B------:R-:W-:Y:S01]  /*59a0*/  LOP3.LUT P1, RZ, R0, 0x3, R65, 0x48, !PT ;  /* 0x0000000300ff7812 */ /* 0x000fe20007824841 */
[----:B------:R-:W-:Y:S01]  /*59b0*/  @!UPT UIADD3 URZ, UPT, UPT, URZ, URZ, URZ ;  /* 0x000000fffffff290 */ /* 0x000fe2000fffe0ff */
[----:B--2---:R-:W-:Y:S11]  /*59c0*/  @P0 BRA `(.L_x_93) ;  /* 0x0000000000080947 */ /* 0x004ff60003800000 */
[----:B------:R-:W1:Y:S02]  /*59d0*/  SYNCS.PHASECHK.TRANS64.TRYWAIT P0, [R44+URZ+0xc0], R3 ;  /* 0x0000c0032c0075a7 */ /* 0x000e6400080011ff */
[----:B-1----:R-:W-:Y:S05]  /*59e0*/  @!P0 BRA `(.L_x_94) ;  /* 0x0000001c007c8947 */ /* 0x002fea0003800000 */
.L_x_93:
[----:B------:R-:W-:Y:S05]  /*59f0*/  @!P1 BRA `(.L_x_95) ;  /* 0x0000000000409947 */ /* 0x000fea0003800000 */
[----:B------:R-:W2:Y:S01]  /*5a00*/  LDCU.64 UR8, c[0x4][0x70] ;  /* 0x01000e00ff0877ac */ /* 0x000ea20008000a00 */
[----:B-1----:R-:W-:Y:S01]  /*5a10*/  MOV R3, 0x0 ;  /* 0x0000000000037802 */ /* 0x002fe20000000f00 */
[----:B------:R-:W-:Y:S02]  /*5a20*/  HFMA2 R12, -RZ, RZ, 0, 5.9604644775390625e-08 ;  /* 0x00000001ff0c7431 */ /* 0x000fe400000001ff */
[----:B------:R-:W-:Y:S02]  /*5a30*/  IMAD.MOV.U32 R8, RZ, RZ, 0x192 ;  /* 0x00000192ff087424 */ /* 0x000fe400078e00ff */
[----:B------:R-:W-:Y:S01]  /*5a40*/  IMAD.MOV.U32 R13, RZ, RZ, RZ ;  /* 0x000000ffff0d7224 */ /* 0x000fe200078e00ff */
[----:B------:R-:W1:Y:S01]  /*5a50*/  LDCU.64 UR6, c[0x4][0x78] ;  /* 0x01000f00ff0677ac */ /* 0x000e620008000a00 */
[----:B------:R-:W3:Y:S01]  /*5a60*/  LDC.64 R2, c[0x4][R3] ;  /* 0x0100000003027b82 */ /* 0x000ee20000000a00 */
[----:B------:R-:W5:Y:S01]  /*5a70*/  LDCU.64 UR4, c[0x4][0x10] ;  /* 0x01000200ff0477ac */ /* 0x000f620008000a00 */
[----:B--2---:R-:W-:Y:S01]  /*5a80*/  MOV R5, UR9 ;  /* 0x0000000900057c02 */ /* 0x004fe20008000f00 */
[----:B------:R-:W-:Y:S01]  /*5a90*/  IMAD.U32 R4, RZ, RZ, UR8 ;  /* 0x00000008ff047e24 */ /* 0x000fe2000f8e00ff */
[----:B-1----:R-:W-:Y:S01]  /*5aa0*/  MOV R7, UR7 ;  /* 0x0000000700077c02 */ /* 0x002fe20008000f00 */
[----:B------:R-:W-:Y:S01]  /*5ab0*/  IMAD.U32 R6, RZ, RZ, UR6 ;  /* 0x00000006ff067e24 */ /* 0x000fe2000f8e00ff */
[----:B-----5:R-:W-:Y:S01]  /*5ac0*/  MOV R11, UR5 ;  /* 0x00000005000b7c02 */ /* 0x020fe20008000f00 */
[----:B------:R-:W-:Y:S02]  /*5ad0*/  IMAD.U32 R10, RZ, RZ, UR4 ;  /* 0x00000004ff0a7e24 */ /* 0x000fe4000f8e00ff */
[----:B------:R-:W-:Y:S07]  /*5ae0*/  LEPC R20, `(.L_x_95) ;  /* 0x000000001014794e */ /* 0x000fee0000000000 */
[----:B---34-:R-:W-:Y:S05]  /*5af0*/  CALL.ABS.NOINC R2 ;  /* 0x0000000002007343 */ /* 0x018fea0003c00000 */
.L_x_95:
[----:B------:R-:W-:Y:S05]  /*5b00*/  WARPSYNC.ALL ;  /* 0x0000000000007948 */ /* 0x000fea0003800000 */
[----:B------:R-:W-:Y:S01]  /*5b10*/  R2UR UR4, R34 ;  /* 0x00000000220472ca */ /* 0x000fe200000e0000 */
[----:B-1-3--:R-:W-:Y:S01]  /*5b20*/  HADD2.F32 R3, -RZ, R40.H0_H0 ;  /* 0x20000028ff037230 */ /* 0x00afe20000004100 */
[----:B------:R-:W-:Y:S01]  /*5b30*/  SHF.L.U32 R75, R69, 0x1, RZ ;  /* 0x00000001454b7819 */ /* 0x000fe200000006ff */
[----:B------:R-:W-:Y:S01]  /*5b40*/  HADD2.F32 R20, -RZ, R42.H0_H0 ;  /* 0x2000002aff147230 */ /* 0x000fe20000004100 */
[----:B------:R-:W-:Y:S01]  /*5b50*/  ISETP.NE.AND P0, PT, R70, RZ, PT ;  /* 0x000000ff4600720c */ /* 0x000fe20003f05270 */
[----:B------:R-:W-:Y:S08]  /*5b60*/  BSSY.RECONVERGENT B0, `(.L_x_96) ;  /* 0x000004d000007945 */ /* 0x000ff00003800200 */
[----:B------:R-:W1:Y:S02]  /*5b70*/  LDTM.16dp256bit.x4 R4, tmem[UR4] ;  /* 0x00000004000479ee */ /* 0x000e640008120000 */
[C---:B-1----:R-:W-:Y:S01]  /*5b80*/  FMUL R0, R33.reuse, R4 ;  /* 0x0000000421007220 */ /* 0x042fe20000400000 */
[----:B------:R-:W-:Y:S02]  /*5b90*/  HADD2.F32 R4, -RZ, R40.H1_H1 ;  /* 0x30000028ff047230 */ /* 0x000fe40000004100 */
[----:B------:R-:W-:Y:S01]  /*5ba0*/  FMUL R2, R33, R5 ;  /* 0x0000000521027220 */ /* 0x000fe20000400000 */
[--C-:B------:R-:W-:Y:S02]  /*5bb0*/  HADD2.F32 R5, -RZ, R41.reuse.H0_H0 ;  /* 0x20000029ff057230 */ /* 0x100fe40000004100 */
[----:B------:R-:W-:Y:S01]  /*5bc0*/  FFMA R0, R35, R3, R0 ;  /* 0x0000000323007223 */ /* 0x000fe20000000000 */
[----:B------:R-:W-:Y:S01]  /*5bd0*/  FMUL R3, R33, R6 ;  /* 0x0000000621037220 */ /* 0x000fe20000400000 */
[----:B------:R-:W-:Y:S02]  /*5be0*/  HADD2.F32 R6, -RZ, R41.H1_H1 ;  /* 0x30000029ff067230 */ /* 0x000fe40000004100 */
[----:B------:R-:W-:Y:S01]  /*5bf0*/  FFMA R2, R35, R4, R2 ;  /* 0x0000000423027223 */ /* 0x000fe20000000002 */
[----:B------:R-:W-:Y:S01]  /*5c00*/  FMUL R7, R33, R7 ;  /* 0x0000000721077220 */ /* 0x000fe20000400000 */
[----:B------:R-:W-:Y:S01]  /*5c10*/  FFMA R3, R35, R5, R3 ;  /* 0x0000000523037223 */ /* 0x000fe20000000003 */
[C---:B------:R-:W-:Y:S01]  /*5c20*/  FMUL R4, R33.reuse, R8 ;  /* 0x0000000821047220 */ /* 0x040fe20000400000 */
[----:B------:R-:W-:Y:S01]  /*5c30*/  FMUL R5, R33, R9 ;  /* 0x0000000921057220 */ /* 0x000fe20000400000 */
[----:B------:R-:W-:Y:S01]  /*5c40*/  F2FP.F16.F32.PACK_AB R36, R2, R0 ;  /* 0x000000000224723e */ /* 0x000fe200000000ff */
[C---:B------:R-:W-:Y:S01]  /*5c50*/  FFMA R7, R35.reuse, R6, R7 ;  /* 0x0000000623077223 */ /* 0x040fe20000000007 */
[----:B------:R-:W-:Y:S02]  /*5c60*/  HADD2.F32 R0, -RZ, R42.H1_H1 ;  /* 0x3000002aff007230 */ /* 0x000fe40000004100 */
[----:B------:R-:W-:Y:S01]  /*5c70*/  FFMA R4, R35, R20, R4 ;  /* 0x0000001423047223 */ /* 0x000fe20000000004 */
[--C-:B------:R-:W-:Y:S02]  /*5c80*/  HADD2.F32 R2, -RZ, R43.reuse.H0_H0 ;  /* 0x2000002bff027230 */ /* 0x100fe40000004100 */
[----:B------:R-:W-:Y:S01]  /*5c90*/  FMUL R6, R33, R10 ;  /* 0x0000000a21067220 */ /* 0x000fe20000400000 */
[----:B------:R-:W-:Y:S01]  /*5ca0*/  F2FP.F16.F32.PACK_AB R37, R7, R3 ;  /* 0x000000030725723e */ /* 0x000fe200000000ff */
[----:B------:R-:W-:Y:S02]  /*5cb0*/  HADD2.F32 R3, -RZ, R43.H1_H1 ;  /* 0x3000002bff037230 */ /* 0x000fe40000004100 */
[----:B------:R-:W-:Y:S01]  /*5cc0*/  FFMA R5, R35, R0, R5 ;  /* 0x0000000023057223 */ /* 0x000fe20000000005 */
[C---:B------:R-:W-:Y:S01]  /*5cd0*/  FMUL R11, R33.reuse, R11 ;  /* 0x0000000b210b7220 */ /* 0x040fe20000400000 */
[--C-:B----4-:R-:W-:Y:S02]  /*5ce0*/  HADD2.F32 R7, -RZ, R48.reuse.H0_H0 ;  /* 0x20000030ff077230 */ /* 0x110fe40000004100 */
[C---:B------:R-:W-:Y:S01]  /*5cf0*/  FMUL R8, R33.reuse, R12 ;  /* 0x0000000c21087220 */ /* 0x040fe20000400000 */
[----:B------:R-:W-:Y:S02]  /*5d00*/  HADD2.F32 R0, -RZ, R48.H1_H1 ;  /* 0x30000030ff007230 */ /* 0x000fe40000004100 */
[----:B------:R-:W-:Y:S01]  /*5d10*/  FMUL R9, R33, R13 ;  /* 0x0000000d21097220 */ /* 0x000fe20000400000 */
[C---:B------:R-:W-:Y:S01]  /*5d20*/  FFMA R6, R35.reuse, R2, R6 ;  /* 0x0000000223067223 */ /* 0x040fe20000000006 */
[C---:B------:R-:W-:Y:S01]  /*5d30*/  FFMA R11, R35.reuse, R3, R11 ;  /* 0x00000003230b7223 */ /* 0x040fe2000000000b */
[C---:B------:R-:W-:Y:S01]  /*5d40*/  FFMA R8, R35.reuse, R7, R8 ;  /* 0x0000000723087223 */ /* 0x040fe20000000008 */
[----:B------:R-:W-:Y:S01]  /*5d50*/  FFMA R9, R35, R0, R9 ;  /* 0x0000000023097223 */ /* 0x000fe20000000009 */
[--C-:B------:R-:W-:Y:S02]  /*5d60*/  HADD2.F32 R2, -RZ, R49.reuse.H0_H0 ;  /* 0x20000031ff027230 */ /* 0x100fe40000004100 */
[C---:B------:R-:W-:Y:S01]  /*5d70*/  FMUL R10, R33.reuse, R14 ;  /* 0x0000000e210a7220 */ /* 0x040fe20000400000 */
[----:B------:R-:W-:Y:S02]  /*5d80*/  HADD2.F32 R0, -RZ, R49.H1_H1 ;  /* 0x30000031ff007230 */ /* 0x000fe40000004100 */
[----:B------:R-:W-:Y:S01]  /*5d90*/  FMUL R15, R33, R15 ;  /* 0x0000000f210f7220 */ /* 0x000fe20000400000 */
[----:B------:R-:W-:Y:S01]  /*5da0*/  F2FP.F16.F32.PACK_AB R38, R5, R4 ;  /* 0x000000040526723e */ /* 0x000fe200000000ff */
[----:B------:R-:W-:Y:S01]  /*5db0*/  FFMA R10, R35, R2, R10 ;  /* 0x00000002230a7223 */ /* 0x000fe2000000000a */
[----:B------:R-:W-:Y:S01]  /*5dc0*/  FMUL R12, R33, R16 ;  /* 0x00000010210c7220 */ /* 0x000fe20000400000 */
[----:B------:R-:W-:Y:S01]  /*5dd0*/  FFMA R15, R35, R0, R15 ;  /* 0x00000000230f7223 */ /* 0x000fe2000000000f */
[--C-:B------:R-:W-:Y:S01]  /*5de0*/  HADD2.F32 R0, -RZ, R50.reuse.H0_H0 ;  /* 0x20000032ff007230 */ /* 0x100fe20000004100 */
[----:B------:R-:W-:Y:S01]  /*5df0*/  MOV R5, UR56 ;  /* 0x0000003800057c02 */ /* 0x000fe20008000f00 */
[----:B------:R-:W-:Y:S02]  /*5e00*/  HADD2.F32 R2, -RZ, R50.H1_H1 ;  /* 0x30000032ff027230 */ /* 0x000fe40000004100 */
[C---:B------:R-:W-:Y:S01]  /*5e10*/  FMUL R13, R33.reuse, R17 ;  /* 0x00000011210d7220 */ /* 0x040fe20000400000 */
[--C-:B------:R-:W-:Y:S02]  /*5e20*/  HADD2.F32 R3, -RZ, R51.reuse.H0_H0 ;  /* 0x20000033ff037230 */ /* 0x100fe40000004100 */
[C---:B------:R-:W-:Y:S01]  /*5e30*/  FMUL R14, R33.reuse, R18 ;  /* 0x00000012210e7220 */ /* 0x040fe20000400000 */
[----:B------:R-:W-:Y:S02]  /*5e40*/  HADD2.F32 R4, -RZ, R51.H1_H1 ;  /* 0x30000033ff047230 */ /* 0x000fe40000004100 */
[----:B------:R-:W-:Y:S01]  /*5e50*/  FMUL R19, R33, R19 ;  /* 0x0000001321137220 */ /* 0x000fe20000400000 */
[----:B------:R-:W-:Y:S01]  /*5e60*/  FFMA R12, R35, R0, R12 ;  /* 0x00000000230c7223 */ /* 0x000fe2000000000c */
[----:B------:R-:W-:Y:S01]  /*5e70*/  LEA R5, R5, R64, 0xb ;  /* 0x0000004005057211 */ /* 0x000fe200078e58ff */
[C---:B------:R-:W-:Y:S01]  /*5e80*/  FFMA R13, R35.reuse, R2, R13 ;  /* 0x00000002230d7223 */ /* 0x040fe2000000000d */
[C---:B------:R-:W-:Y:S01]  /*5e90*/  FFMA R14, R35.reuse, R3, R14 ;  /* 0x00000003230e7223 */ /* 0x040fe2000000000e */
[----:B------:R-:W-:Y:S01]  /*5ea0*/  FFMA R19, R35, R4, R19 ;  /* 0x0000000423137223 */ /* 0x000fe20000000013 */
[----:B------:R-:W-:Y:S02]  /*5eb0*/  F2FP.F16.F32.PACK_AB R39, R11, R6 ;  /* 0x000000060b27723e */ /* 0x000fe400000000ff */
[----:B------:R-:W-:Y:S02]  /*5ec0*/  LEA R5, R5, UR48, 0x1 ;  /* 0x0000003005057c11 */ /* 0x000fe4000f8e08ff */
[----:B------:R-:W-:Y:S02]  /*5ed0*/  F2FP.F16.F32.PACK_AB R8, R9, R8 ;  /* 0x000000080908723e */ /* 0x000fe400000000ff */
[----:B------:R-:W-:Y:S01]  /*5ee0*/  F2FP.F16.F32.PACK_AB R9, R15, R10 ;  /* 0x0000000a0f09723e */ /* 0x000fe200000000ff */
[----:B------:R1:W-:Y:S01]  /*5ef0*/  STSM.16.M88.4 [R5+0x200], R36 ;  /* 0x0002002405007844 */ /* 0x0003e20000000200 */
[----:B------:R-:W-:Y:S02]  /*5f00*/  F2FP.F16.F32.PACK_AB R10, R13, R12 ;  /* 0x0000000c0d0a723e */ /* 0x000fe400000000ff */
[----:B------:R-:W-:Y:S02]  /*5f10*/  F2FP.F16.F32.PACK_AB R11, R19, R14 ;  /* 0x0000000e130b723e */ /* 0x000fe400000000ff */
[----:B------:R-:W-:Y:S05]  /*5f20*/  IADD3 R0, PT, PT, R75, 0x200, R5 ;  /* 0x000002004b007810 */ /* 0x000fea0007ffe005 */
[----:B------:R1:W-:Y:S01]  /*5f30*/  STSM.16.M88.4 [R0], R8 ;  /* 0x0000000800007844 */ /* 0x0003e20000000200 */
[----:B------:R-:W-:Y:S01]  /*5f40*/  @!PT LDS RZ, [RZ] ;  /* 0x00000000fffff984 */ /* 0x000fe20000000800 */
[----:B------:R-:W-:Y:S01]  /*5f50*/  @!PT LDS RZ, [RZ] ;  /* 0x00000000fffff984 */ /* 0x000fe20000000800 */
[----:B------:R-:W-:Y:S01]  /*5f60*/  @!PT LDS RZ, [RZ] ;  /* 0x00000000fffff984 */ /* 0x000fe20000000800 */
[----:B------:R-:W-:Y:S01]  /*5f70*/  @!PT LDS RZ, [RZ] ;  /* 0x00000000fffff984 */ /* 0x000fe20000000800 */
[----:B------:R2:W-:Y:S07]  /*5f80*/  MEMBAR.ALL.CTA ;  /* 0x0000000000007992 */ /* 0x0005ee0000008000 */
[----:B--2---:R-:W2:Y:S02]  /*5f90*/  FENCE.VIEW.ASYNC.S ;  /* 0x00000000000073c6 */ /* 0x004ea40000000000 */
[----:B--2---:R-:W-:Y:S06]  /*5fa0*/  BAR.SYNC.DEFER_BLOCKING 0x1, 0x80 ;  /* 0x0042000000007b1d */ /* 0x004fec0000010000 */
[----:B------:R-:W-:Y:S05]  /*5fb0*/  @P0 BRA `(.L_x_97) ;  /* 0x00000000001c0947 */ /* 0x000fea0003800000 */
[----:B------:R-:W-:Y:S02]  /*5fc0*/  UIADD3 UR6, UP0, UPT, UR54, 0x680, URZ ;  /* 0x0000068036067890 */ /* 0x000fe4000ff1e0ff */
[----:B------:R-:W-:Y:S02]  /*5fd0*/  ULEA UR4, UR56, UR48, 0xc ;  /* 0x0000003038047291 */ /* 0x000fe4000f8e60ff */
[----:B------:R-:W-:Y:S02]  /*5fe0*/  UIADD3.X UR7, UPT, UPT, URZ, UR55, URZ, UP0, !UPT ;  /* 0x00000037ff077290 */ /* 0x000fe400087fe4ff */
[----:B------:R-:W-:Y:S01]  /*5ff0*/  UIADD3 UR40, UPT, UPT, UR4, 0x200, URZ ;  /* 0x0000020004287890 */ /* 0x000fe2000fffe0ff */
[----:B------:R-:W-:Y:S08]  /*6000*/  UMOV UR43, UR36 ;  /* 0x00000024002b7c82 */ /* 0x000ff00008000000 */
[----:B------:R2:W-:Y:S02]  /*6010*/  UTMASTG.3D [UR40], [UR6] ;  /* 0x00000028060073b5 */ /* 0x0005e40008010000 */
[----:B--2---:R0:W-:Y:S02]  /*6020*/  UTMACMDFLUSH ;  /* 0x00000000000079b7 */ /* 0x0041e40000000000 */
.L_x_97:
[----:B------:R-:W-:Y:S05]  /*6030*/  BSYNC.RECONVERGENT B0 ;  /* 0x0000000000007941 */ /* 0x000fea0003800200 */
.L_x_96:
[----:B------:R-:W-:Y:S01]  /*6040*/  UIADD3 UR40, UPT, UPT, UR56, 0x1, URZ ;  /* 0x0000000138287890 */ /* 0x000fe2000fffe0ff */
[----:B------:R-:W-:Y:S03]  /*6050*/  BSSY.RECONVERGENT B0, `(.L_x_98) ;  /* 0x0000005000007945 */ /* 0x000fe60003800200 */
[----:B------:R-:W-:Y:S04]  /*6060*/  UISETP.NE.AND UP0, UPT, UR40, 0x3, UPT ;  /* 0x000000032800788c */ /* 0x000fe8000bf05270 */
[----:B------:R-:W-:Y:S01]  /*6070*/  USEL UR43, UR40, URZ, UP0 ;  /* 0x000000ff282b7287 */ /* 0x000fe20008000000 */
[----:B------:R-:W-:Y:S11]  /*6080*/  @P0 BRA `(.L_x_99) ;  /* 0x0000000000040947 */ /* 0x000ff60003800000 */
[----:B------:R-:W-:Y:S04]  /*6090*/  DEPBAR.LE SB0, 0x1 ;  /* 0x000080400000791a */ /* 0x000fe80000000000 */
.L_x_99:
[----:B------:R-:W-:Y:S05]  /*60a0*/  BSYNC.RECONVERGENT B0 ;  /* 0x0000000000007941 */ /* 0x000fea0003800200 */
.L_x_98:
[----:B------:R-:W-:Y:S01]  /*60b0*/  BAR.SYNC.DEFER_BLOCKING 0x1, 0x80 ;  /* 0x0042000000007b1d */ /* 0x000fe20000010000 */
[----:B------:R-:W-:Y:S01]  /*60c0*/  ISETP.NE.AND P1, PT, R74, RZ, PT ;  /* 0x000000ff4a00720c */ /* 0x000fe20003f25270 */
[----:B------:R-:W-:Y:S01]  /*60d0*/  UISETP.NE.AND UP0, UPT, UR50, URZ, UPT ;  /* 0x000000ff3200728c */ /* 0x000fe2000bf05270 */
[----:B------:R-:W-:Y:S11]  /*60e0*/  LEA R2, R46, UR48, 0x3 ;  /* 0x000000302e027c11 */ /* 0x000ff6000f8e18ff */
[----:B------:R-:W-:Y:S01]  /*60f0*/  @P1 SHF.L.U32 R3, R45, 0x1f, RZ ;  /* 0x0000001f2d031819 */ /* 0x000fe200000006ff */
[----:B------:R-:W-:Y:S06]  /*6100*/  BRA.U !UP0, `(.L_x_100) ;  /* 0x0000000108247547 */ /* 0x000fec000b800000 */
[----:B------:R-:W-:Y:S01]  /*6110*/  IMAD.U32 R4, RZ, RZ, UR49 ;  /* 0x00000031ff047e24 */ /* 0x000fe2000f8e00ff */
[----:B-1----:R-:W-:Y:S01]  /*6120*/  MOV R0, UR37 ;  /* 0x0000002500007c02 */ /* 0x002fe20008000f00 */
[----:B------:R-:W-:Y:S03]  /*6130*/  UIADD3 UR49, UPT, UPT, UR49, 0x1, URZ ;  /* 0x0000000131317890 */ /* 0x000fe6000fffe0ff */
[----:B------:R-:W-:Y:S01]  /*6140*/  @P1 LEA R4, R4, UR48, 0x3 ;  /* 0x0000003004041c11 */ /* 0x000fe2000f8e18ff */
[----:B------:R-:W-:Y:S04]  /*6150*/  UISETP.NE.AND UP0, UPT, UR49, 0x3, UPT ;  /* 0x000000033100788c */ /* 0x000fe8000bf05270 */
[----:B------:R-:W-:Y:S01]  /*6160*/  @P1 VIADD R4, R4, 0x78 ;  /* 0x0000007804041836 */ /* 0x000fe20000000000 */
[----:B------:R-:W-:Y:S04]  /*6170*/  USEL UR49, UR49, URZ, UP0 ;  /* 0x000000ff31317287 */ /* 0x000fe80008000000 */
[----:B------:R-:W-:Y:S04]  /*6180*/  @P1 PRMT R0, R0, 0x654, R4 ;  /* 0x0000065400001816 */ /* 0x000fe80000000004 */
[----:B------:R2:W-:Y:S04]  /*6190*/  @P1 SYNCS.ARRIVE.TRANS64.RED.A1T0 RZ, [R0+URZ], RZ ;  /* 0x000000ff00ff19a7 */ /* 0x0005e800081004ff */
.L_x_100:
[----:B------:R-:W3:Y:S01]  /*61a0*/  @P1 SYNCS.PHASECHK.TRANS64.TRYWAIT P0, [R2+URZ+0x60], R3 ;  /* 0x00006003020015a7 */ /* 0x000ee200080011ff */
[----:B------:R-:W-:Y:S01]  /*61b0*/  BSSY B1, `(.L_x_101) ;  /* 0x0000013000017945 */ /* 0x000fe20003800000 */
[----:B---3--:R-:W-:Y:S03]  /*61c0*/  @P1 SEL R47, RZ, 0x1, !P0 ;  /* 0x00000001ff2f1807 */ /* 0x008fe60004000000 */
[----:B------:R-:W-:Y:S05]  /*61d0*/  @!P1 BRA `(.L_x_102) ;  /* 0x0000000000409947 */ /* 0x000fea0003800000 */
[----:B------:R-:W-:Y:S01]  /*61e0*/  ISETP.NE.AND P1, PT, R76, RZ, PT ;  /* 0x000000ff4c00720c */ /* 0x000fe20003f25270 */
[----:B------:R-:W-:Y:S01]  /*61f0*/  BSSY B0, `(.L_x_103) ;  /* 0x0000009000007945 */ /* 0x000fe20003800000 */
[----:B------:R-:W-:Y:S11]  /*6200*/  ISETP.NE.AND P0, PT, R47, RZ, PT ;  /* 0x000000ff2f00720c */ /* 0x000ff60003f05270 */
[----:B------:R-:W-:Y:S05]  /*6210*/  @P1 IMAD R3, R46, 0x800, R64 ;  /* 0x000008002e031824 */ /* 0x000fea00078e0240 */
[----:B------:R-:W-:Y:S05]  /*6220*/  @P1 LEA R3, R3, UR48, 0x1 ;  /* 0x0000003003031c11 */ /* 0x000fea000f8e08ff */
[----:B-12---:R-:W-:Y:S01]  /*6230*/  @P1 IMAD.IADD R0, R75, 0x1, R3 ;  /* 0x000000014b001824 */ /* 0x006fe200078e0203 */
[----:B------:R-:W-:Y:S06]  /*6240*/  @P0 BRA `(.L_x_104) ;  /* 0x00000000000c0947 */ /* 0x000fec0003800000 */
[----:B------:R-:W-:Y:S04]  /*6250*/  SHF.L.U32 R45, R45, 0x1f, RZ ;  /* 0x0000001f2d2d7819 */ /* 0x000fe800000006ff */
[----:B------:R-:W1:Y:S02]  /*6260*/  SYNCS.PHASECHK.TRANS64.TRYWAIT P0, [R2+URZ+0x60], R45 ;  /* 0x0000602d020075a7 */ /* 0x000e6400080011ff */
[----:B-1----:R-:W-:Y:S05]  /*6270*/  @!P0 BRA `(.L_x_105) ;  /* 0x00000014006c8947 */ /* 0x002fea0003800000 */
.L_x_104:
[----:B------:R-:W-:Y:S05]  /*6280*/  BSYNC B0 ;  /* 0x0000000000007941 */ /* 0x000fea0003800000 */
.L_x_103:
[----:B------:R-:W-:Y:S11]  /*6290*/  ISETP.NE.AND P0, PT, R76, RZ, PT ;  /* 0x000000ff4c00720c */ /* 0x000ff60003f05270 */
[----:B------:R-:W-:Y:S02]  /*62a0*/  @!UPT UIADD3 URZ, UPT, UPT, URZ, URZ, URZ ;  /* 0x000000fffffff290 */ /* 0x000fe4000fffe0ff */
[----:B------:R-:W-:Y:S05]  /*62b0*/  @P0 WARPSYNC.ALL ;  /* 0x0000000000000948 */ /* 0x000fea0003800000 */
[----:B------:R3:W4:Y:S04]  /*62c0*/  @P0 LDSM.16.M88.4 R40, [R3+0x200] ;  /* 0x000200000328083b */ /* 0x0007280000000200 */
[----:B------:R3:W2:Y:S02]  /*62d0*/  @P0 LDSM.16.M88.4 R48, [R0+0x200] ;  /* 0x000200000030083b */ /* 0x0006a40000000200 */
.L_x_102:
[----:B------:R-:W-:Y:S05]  /*62e0*/  BSYNC B1 ;  /* 0x0000000000017941 */ /* 0x000fea0003800000 */
.L_x_101:
[----:B-123--:R-:W-:Y:S05]  /*62f0*/  VIADD R0, R34, 0x20 ;  /* 0x0000002022007836 */ /* 0x00efea0000000000 */
[----:B------:R-:W-:Y:S04]  /*6300*/  SHF.R.U32.HI R0, RZ, 0x15, R0 ;  /* 0x00000015ff007819 */ /* 0x000fe80000011600 */
[----:B------:R-:W-:Y:S11]  /*6310*/  LOP3.LUT P0, RZ, R0, 0x3, R65, 0x48, !PT ;  /* 0x0000000300ff7812 */ /* 0x000ff60007804841 */
[----:B------:R-:W-:Y:S02]  /*6320*/  @!UPT UIADD3 URZ, UPT, UPT, URZ, URZ, URZ ;  /* 0x000000fffffff290 */ /* 0x000fe4000fffe0ff */
[----:B------:R-:W-:Y:S05]  /*6330*/  @!P0 BRA `(.L_x_106) ;  /* 0x0000000000408947 */ /* 0x000fea0003800000 */
[----:B------:R-:W1:Y:S01]  /*6340*/  LDCU.64 UR8, c[0x4][0x70] ;  /* 0x01000e00ff0877ac */ /* 0x000e620008000a00 */
[----:B------:R-:W-:Y:S01]  /*6350*/  MOV R3, 0x0 ;  /* 0x0000000000037802 */ /* 0x000fe20000000f00 */
[----:B------:R-:W-:Y:S02]  /*6360*/  HFMA2 R12, -RZ, RZ, 0, 5.9604644775390625e-08 ;  /* 0x00000001ff0c7431 */ /* 0x000fe400000001ff */
[----:B------:R-:W-:Y:S02]  /*6370*/  IMAD.MOV.U32 R8, RZ, RZ, 0x192 ;  /* 0x00000192ff087424 */ /* 0x000fe400078e00ff */
[----:B------:R-:W-:Y:S01]  /*6380*/  IMAD.MOV.U32 R13, RZ, RZ, RZ ;  /* 0x000000ffff0d7224 */ /* 0x000fe200078e00ff */
[----:B------:R-:W2:Y:S01]  /*6390*/  LDCU.64 UR6, c[0x4][0x78] ;  /* 0x01000f00ff0677ac */ /* 0x000ea20008000a00 */
[----:B------:R-:W3:Y:S01]  /*63a0*/  LDC.64 R2, c[0x4][R3] ;  /* 0x0100000003027b82 */ /* 0x000ee20000000a00 */
[----:B------:R-:W5:Y:S01]  /*63b0*/  LDCU.64 UR4, c[0x4][0x10] ;  /* 0x01000200ff0477ac */ /* 0x000f620008000a00 */
[----:B-1----:R-:W-:Y:S01]  /*63c0*/  MOV R5, UR9 ;  /* 0x0000000900057c02 */ /* 0x002fe20008000f00 */
[----:B------:R-:W-:Y:S01]  /*63d0*/  IMAD.U32 R4, RZ, RZ, UR8 ;  /* 0x00000008ff047e24 */ /* 0x000fe2000f8e00ff */
[----:B--2---:R-:W-:Y:S01]  /*63e0*/  MOV R7, UR7 ;  /* 0x0000000700077c02 */ /* 0x004fe20008000f00 */
[----:B------:R-:W-:Y:S01]  /*63f0*/  IMAD.U32 R6, RZ, RZ, UR6 ;  /* 0x00000006ff067e24 */ /* 0x000fe2000f8e00ff */
[----:B-----5:R-:W-:Y:S01]  /*6400*/  MOV R11, UR5 ;  /* 0x00000005000b7c02 */ /* 0x020fe20008000f00 */
[----:B------:R-:W-:Y:S02]  /*6410*/  IMAD.U32 R10, RZ, RZ, UR4 ;  /* 0x00000004ff0a7e24 */ /* 0x000fe4000f8e00ff */
[----:B------:R-:W-:Y:S07]  /*6420*/  LEPC R20, `(.L_x_106) ;  /* 0x000000001014794e */ /* 0x000fee0000000000 */
[----:B---34-:R-:W-:Y:S05]  /*6430*/  CALL.ABS.NOINC R2 ;  /* 0x0000000002007343 */ /* 0x018fea0003c00000 */
.L_x_106:
[----:B------:R-:W-:Y:S01]  /*6440*/  ISETP.NE.AND P0, PT, R70, RZ, PT ;  /* 0x000000ff4600720c */ /* 0x000fe20003f05270 */
[----:B------:R-:W-:Y:S05]  /*6450*/  WARPSYNC.ALL ;  /* 0x0000000000007948 */ /* 0x000fea0003800000 */
[----:B------:R-:W-:Y:S01]  /*6460*/  R2UR UR4, R34 ;  /* 0x00000000220472ca */ /* 0x000fe200000e0000 */
[--C-:B----4-:R-:W-:Y:S01]  /*6470*/  HADD2.F32 R20, -RZ, R40.reuse.H0_H0 ;  /* 0x20000028ff147230 */ /* 0x110fe20000004100 */
[----:B------:R-:W-:Y:S01]  /*6480*/  R2UR UR5, R44 ;  /* 0x000000002c0572ca */ /* 0x000fe200000e0000 */
[----:B------:R-:W-:Y:S01]  /*6490*/  HADD2.F32 R21, -RZ, R40.H1_H1 ;  /* 0x30000028ff157230 */ /* 0x000fe20000004100 */
[----:B------:R-:W-:Y:S01]  /*64a0*/  BSSY.RECONVERGENT B0, `(.L_x_107) ;  /* 0x0000053000007945 */ /* 0x000fe20003800200 */
[--C-:B------:R-:W-:Y:S02]  /*64b0*/  HADD2.F32 R34, -RZ, R41.reuse.H0_H0 ;  /* 0x20000029ff227230 */ /* 0x100fe40000004100 */
[----:B------:R-:W-:Y:S02]  /*64c0*/  HADD2.F32 R36, -RZ, R41.H1_H1 ;  /* 0x30000029ff247230 */ /* 0x000fe40000004100 */
[--C-:B------:R-:W-:Y:S02]  /*64d0*/  HADD2.F32 R37, -RZ, R42.reuse.H0_H0 ;  /* 0x2000002aff257230 */ /* 0x100fe40000004100 */
[----:B------:R-:W-:Y:S02]  /*64e0*/  HADD2.F32 R38, -RZ, R42.H1_H1 ;  /* 0x3000002aff267230 */ /* 0x000fe40000004100 */
[----:B------:R-:W1:Y:S01]  /*64f0*/  LDTM.16dp256bit.x4 R4, tmem[UR4+0x20] ;  /* 0x00002004000479ee */ /* 0x000e620008120000 */
[----:B------:R-:W-:Y:S01]  /*6500*/  NOP ;  /* 0x0000000000007918 */ /* 0x000fe20000000000 */
[----:B------:R-:W-:Y:S01]  /*6510*/  UIADD3 UR5, UPT, UPT, UR5, 0xe0, URZ ;  /* 0x000000e005057890 */ /* 0x000fe2000fffe0ff */
[--C-:B------:R-:W-:Y:S02]  /*6520*/  HADD2.F32 R39, -RZ, R43.reuse.H0_H0 ;  /* 0x2000002bff277230 */ /* 0x100fe40000004100 */
[----:B------:R-:W-:Y:S01]  /*6530*/  HADD2.F32 R40, -RZ, R43.H1_H1 ;  /* 0x3000002bff287230 */ /* 0x000fe20000004100 */
[----:B------:R-:W-:Y:S01]  /*6540*/  UPRMT UR5, UR37, 0x654, UR5 ;  /* 0x0000065425057896 */ /* 0x000fe20008000005 */
[--C-:B------:R-:W-:Y:S02]  /*6550*/  HADD2.F32 R41, -RZ, R48.reuse.H0_H0 ;  /* 0x20000030ff297230 */ /* 0x100fe40000004100 */
[----:B------:R-:W-:Y:S02]  /*6560*/  HADD2.F32 R42, -RZ, R48.H1_H1 ;  /* 0x30000030ff2a7230 */ /* 0x000fe40000004100 */
[--C-:B------:R-:W-:Y:S02]  /*6570*/  HADD2.F32 R43, -RZ, R49.reuse.H0_H0 ;  /* 0x20000031ff2b7230 */ /* 0x100fe40000004100 */
[----:B------:R-:W-:Y:S02]  /*6580*/  HADD2.F32 R44, -RZ, R49.H1_H1 ;  /* 0x30000031ff2c7230 */ /* 0x000fe40000004100 */
[----:B-1----:R-:W-:Y:S01]  /*6590*/  SYNCS.ARRIVE.TRANS64.RED.A1T0 RZ, [UR5], RZ ;  /* 0x000000ffffff79a7 */ /* 0x002fe20008100405 */
[--C-:B------:R-:W-:Y:S02]  /*65a0*/  HADD2.F32 R45, -RZ, R50.reuse.H0_H0 ;  /* 0x20000032ff2d7230 */ /* 0x100fe40000004100 */
[----:B------:R-:W-:Y:S02]  /*65b0*/  HADD2.F32 R46, -RZ, R50.H1_H1 ;  /* 0x30000032ff2e7230 */ /* 0x000fe40000004100 */
[--C-:B------:R-:W-:Y:S02]  /*65c0*/  HADD2.F32 R47, -RZ, R51.reuse.H0_H0 ;  /* 0x20000033ff2f7230 */ /* 0x100fe40000004100 */
[----:B------:R-:W-:Y:S02]  /*65d0*/  HADD2.F32 R48, -RZ, R51.H1_H1 ;  /* 0x30000033ff307230 */ /* 0x000fe40000004100 */
[C---:B------:R-:W-:Y:S01]  /*65e0*/  FMUL R4, R33.reuse, R4 ;  /* 0x0000000421047220 */ /* 0x040fe20000400000 */
[C---:B------:R-:W-:Y:S01]  /*65f0*/  FMUL R5, R33.reuse, R5 ;  /* 0x0000000521057220 */ /* 0x040fe20000400000 */
[C---:B------:R-:W-:Y:S01]  /*6600*/  FMUL R6, R33.reuse, R6 ;  /* 0x0000000621067220 */ /* 0x040fe20000400000 */
[----:B------:R-:W-:Y:S01]  /*6610*/  FMUL R7, R33, R7 ;  /* 0x0000000721077220 */ /* 0x000fe20000400000 */
[C---:B------:R-:W-:Y:S01]  /*6620*/  FFMA R4, R35.reuse, R20, R4 ;  /* 0x0000001423047223 */ /* 0x040fe20000000004 */
[C---:B------:R-:W-:Y:S01]  /*6630*/  FFMA R5, R35.reuse, R21, R5 ;  /* 0x0000001523057223 */ /* 0x040fe20000000005 */
[C---:B------:R-:W-:Y:S01]  /*6640*/  FFMA R6, R35.reuse, R34, R6 ;  /* 0x0000002223067223 */ /* 0x040fe20000000006 */
[----:B------:R-:W-:Y:S01]  /*6650*/  FFMA R7, R35, R36, R7 ;  /* 0x0000002423077223 */ /* 0x000fe20000000007 */
[C---:B------:R-:W-:Y:S01]  /*6660*/  FMUL R8, R33.reuse, R8 ;  /* 0x0000000821087220 */ /* 0x040fe20000400000 */
[----:B------:R-:W-:Y:S01]  /*6670*/  FMUL R9, R33, R9 ;  /* 0x0000000921097220 */ /* 0x000fe20000400000 */
[----:B------:R-:W-:Y:S01]  /*6680*/  F2FP.F16.F32.PACK_AB R4, R5, R4 ;  /* 0x000000040504723e */ /* 0x000fe200000000ff */
[----:B------:R-:W-:Y:S01]  /*6690*/  FMUL R10, R33, R10 ;  /* 0x0000000a210a7220 */ /* 0x000fe20000400000 */
[----:B------:R-:W-:Y:S01]  /*66a0*/  F2FP.F16.F32.PACK_AB R5, R7, R6 ;  /* 0x000000060705723e */ /* 0x000fe200000000ff */
[C---:B------:R-:W-:Y:S01]  /*66b0*/  FFMA R8, R35.reuse, R37, R8 ;  /* 0x0000002523087223 */ /* 0x040fe20000000008 */
[----:B------:R-:W-:Y:S01]  /*66c0*/  FFMA R9, R35, R38, R9 ;  /* 0x0000002623097223 */ /* 0x000fe20000000009 */
[C---:B------:R-:W-:Y:S01]  /*66d0*/  FMUL R11, R33.reuse, R11 ;  /* 0x0000000b210b7220 */ /* 0x040fe20000400000 */
[C---:B------:R-:W-:Y:S01]  /*66e0*/  FMUL R0, R33.reuse, R12 ;  /* 0x0000000c21007220 */ /* 0x040fe20000400000 */
[----:B------:R-:W-:Y:S01]  /*66f0*/  FMUL R2, R33, R13 ;  /* 0x0000000d21027220 */ /* 0x000fe20000400000 */
[----:B------:R-:W-:Y:S01]  /*6700*/  FFMA R10, R35, R39, R10 ;  /* 0x00000027230a7223 */ /* 0x000fe2000000000a */
[----:B------:R-:W-:Y:S01]  /*6710*/  FMUL R3, R33, R14 ;  /* 0x0000000e21037220 */ /* 0x000fe20000400000 */
[----:B------:R-:W-:Y:S01]  /*6720*/  F2FP.F16.F32.PACK_AB R6, R9, R8 ;  /* 0x000000080906723e */ /* 0x000fe200000000ff */
[----:B------:R-:W-:Y:S01]  /*6730*/  FFMA R11, R35, R40, R11 ;  /* 0x00000028230b7223 */ /* 0x000fe2000000000b */
[C---:B------:R-:W-:Y:S01]  /*6740*/  FMUL R15, R33.reuse, R15 ;  /* 0x0000000f210f7220 */ /* 0x040fe20000400000 */
[----:B------:R-:W-:Y:S01]  /*6750*/  FMUL R12, R33, R16 ;  /* 0x00000010210c7220 */ /* 0x000fe20000400000 */
[----:B------:R-:W-:Y:S01]  /*6760*/  FFMA R0, R35, R41, R0 ;  /* 0x0000002923007223 */ /* 0x000fe20000000000 */
[----:B------:R-:W-:Y:S01]  /*6770*/  MOV R8, UR43 ;  /* 0x0000002b00087c02 */ /* 0x000fe20008000f00 */
[----:B------:R-:W-:Y:S01]  /*6780*/  FMUL R13, R33, R17 ;  /* 0x00000011210d7220 */ /* 0x000fe20000400000 */
[----:B------:R-:W-:Y:S01]  /*6790*/  FFMA R2, R35, R42, R2 ;  /* 0x0000002a23027223 */ /* 0x000fe20000000002 */
[----:B------:R-:W-:Y:S01]  /*67a0*/  FMUL R14, R33, R18 ;  /* 0x00000012210e7220 */ /* 0x000fe20000400000 */
[C---:B------:R-:W-:Y:S01]  /*67b0*/  FFMA R3, R35.reuse, R43, R3 ;  /* 0x0000002b23037223 */ /* 0x040fe20000000003 */
[----:B------:R-:W-:Y:S01]  /*67c0*/  FFMA R15, R35, R44, R15 ;  /* 0x0000002c230f7223 */ /* 0x000fe2000000000f */
[----:B------:R-:W-:Y:S01]  /*67d0*/  FMUL R19, R33, R19 ;  /* 0x0000001321137220 */ /* 0x000fe20000400000 */
[C---:B------:R-:W-:Y:S01]  /*67e0*/  FFMA R12, R35.reuse, R45, R12 ;  /* 0x0000002d230c7223 */ /* 0x040fe2000000000c */
        /* <DEDUP_REMOVED lines=23> */
[----:B------:R-:W-:Y:S02]  /*6960*/  UIADD3 UR5, UPT, UPT, UR41, 0x20, URZ ;  /* 0x0000002029057890 */ /* 0x000fe4000fffe0ff */
[----:B------:R-:W-:Y:S02]  /*6970*/  UIADD3 UR4, UPT, UPT, UR10, 0x200, URZ ;  /* 0x000002000a047890 */ /* 0x000fe4000fffe0ff */
[----:B------:R-:W-:Y:S01]  /*6980*/  UIADD3.X UR9, UPT, UPT, URZ, UR55, URZ, UP0, !UPT ;  /* 0x00000037ff097290 */ /* 0x000fe200087fe4ff */
[----:B------:R-:W-:Y:S01]  /*6990*/  UMOV UR6, UR42 ;  /* 0x0000002a00067c82 */ /* 0x000fe20008000000 */
[----:B------:R-:W-:Y:S07]  /*69a0*/  UMOV UR7, UR36 ;  /* 0x0000002400077c82 */ /* 0x000fee0008000000 */
[----:B------:R2:W-:Y:S02]  /*69b0*/  UTMASTG.3D [UR4], [UR8] ;  /* 0x00000004080073b5 */ /* 0x0005e40008010000 */
[----:B--2---:R0:W-:Y:S02]  /*69c0*/  UTMACMDFLUSH ;  /* 0x00000000000079b7 */ /* 0x0041e40000000000 */
.L_x_108:
[----:B------:R-:W-:Y:S05]  /*69d0*/  BSYNC.RECONVERGENT B0 ;  /* 0x0000000000007941 */ /* 0x000fea0003800200 */
.L_x_107:
[----:B------:R-:W-:Y:S01]  /*69e0*/  UIADD3 UR43, UPT, UPT, UR43, 0x1, URZ ;  /* 0x000000012b2b7890 */ /* 0x000fe2000fffe0ff */
[----:B------:R-:W-:Y:S03]  /*69f0*/  BSSY.RECONVERGENT B0, `(.L_x_109) ;  /* 0x0000008000007945 */ /* 0x000fe60003800200 */
[----:B------:R-:W-:Y:S04]  /*6a00*/  UISETP.NE.AND UP0, UPT, UR43, 0x3, UPT ;  /* 0x000000032b00788c */ /* 0x000fe8000bf05270 */
[----:B------:R-:W-:Y:S02]  /*6a10*/  UISETP.EQ.XOR UP1, UPT, UR40, 0x3, !UP0 ;  /* 0x000000032800788c */ /* 0x000fe4000c722a70 */
[----:B------:R-:W-:Y:S02]  /*6a20*/  USEL UR56, UR43, URZ, UP0 ;  /* 0x000000ff2b387287 */ /* 0x000fe40008000000 */
[----:B------:R-:W-:Y:S04]  /*6a30*/  USEL UR4, URZ, 0x1, !UP1 ;  /* 0x00000001ff047887 */ /* 0x000fe8000c800000 */
[----:B------:R-:W-:Y:S01]  /*6a40*/  ULOP3.LUT UR51, UR51, UR4, URZ, 0x3c, !UPT ;  /* 0x0000000433337292 */ /* 0x000fe2000f8e3cff */
[----:B------:R-:W-:Y:S11]  /*6a50*/  @P0 BRA `(.L_x_110) ;  /* 0x0000000000040947 */ /* 0x000ff60003800000 */
[----:B------:R-:W-:Y:S04]  /*6a60*/  DEPBAR.LE SB0, 0x1 ;  /* 0x000080400000791a */ /* 0x000fe80000000000 */
.L_x_110:
[----:B------:R-:W-:Y:S05]  /*6a70*/  BSYNC.RECONVERGENT B0 ;  /* 0x0000000000007941 */ /* 0x000fea0003800200 */
.L_x_109:
[----:B------:R-:W-:Y:S01]  /*6a80*/  BAR.SYNC.DEFER_BLOCKING 0x1, 0x80 ;  /* 0x0042000000007b1d */ /* 0x000fe20000010000 */
[----:B------:R-:W-:Y:S01]  /*6a90*/  UISETP.NE.AND UP0, UPT, UR50, -0x2, UPT ;  /* 0xfffffffe3200788c */ /* 0x000fe2000bf05270 */
[----:B------:R-:W-:Y:S08]  /*6aa0*/  IADD3 R31, PT, PT, R31, 0x1, RZ ;  /* 0x000000011f1f7810 */ /* 0x000ff00007ffe0ff */
[----:B------:R-:W-:Y:S05]  /*6ab0*/  BRA.U !UP0, `(.L_x_111) ;  /* 0x0000000108287547 */ /* 0x000fea000b800000 */
[----:B------:R-:W-:Y:S01]  /*6ac0*/  ISETP.NE.AND P0, PT, R74, RZ, PT ;  /* 0x000000ff4a00720c */ /* 0x000fe20003f05270 */
[----:B------:R-:W-:Y:S01]  /*6ad0*/  IMAD.U32 R2, RZ, RZ, UR49 ;  /* 0x00000031ff027e24 */ /* 0x000fe2000f8e00ff */
[----:B------:R-:W-:Y:S01]  /*6ae0*/  UIADD3 UR49, UPT, UPT, UR49, 0x1, URZ ;  /* 0x0000000131317890 */ /* 0x000fe2000fffe0ff */
[----:B------:R-:W-:Y:S03]  /*6af0*/  IMAD.U32 R0, RZ, RZ, UR37 ;  /* 0x00000025ff007e24 */ /* 0x000fe6000f8e00ff */
[----:B------:R-:W-:Y:S04]  /*6b00*/  UISETP.NE.AND UP0, UPT, UR49, 0x3, UPT ;  /* 0x000000033100788c */ /* 0x000fe8000bf05270 */
[----:B------:R-:W-:Y:S03]  /*6b10*/  USEL UR49, UR49, URZ, UP0 ;  /* 0x000000ff31317287 */ /* 0x000fe60008000000 */
[----:B------:R-:W-:Y:S05]  /*6b20*/  @P0 LEA R2, R2, UR48, 0x3 ;  /* 0x0000003002020c11 */ /* 0x000fea000f8e18ff */
[----:B------:R-:W-:Y:S05]  /*6b30*/  @P0 VIADD R2, R2, 0x78 ;  /* 0x0000007802020836 */ /* 0x000fea0000000000 */
[----:B------:R-:W-:Y:S04]  /*6b40*/  @P0 PRMT R0, R0, 0x654, R2 ;  /* 0x0000065400000816 */ /* 0x000fe80000000002 */
[----:B------:R2:W-:Y:S03]  /*6b50*/  @P0 SYNCS.ARRIVE.TRANS64.RED.A1T0 RZ, [R0+URZ], RZ ;  /* 0x000000ff00ff09a7 */ /* 0x0005e600081004ff */
.L_x_111:
[----:B------:R-:W-:Y:S01]  /*6b60*/  ISETP.NE.AND P2, PT, R71, RZ, PT ;  /* 0x000000ff4700720c */ /* 0x000fe20003f45270 */
[----:B------:R-:W-:Y:S01]  /*6b70*/  UIADD3 UR50, UPT, UPT, UR50, 0x2, URZ ;  /* 0x0000000232327890 */ /* 0x000fe2000fffe0ff */
[----:B------:R-:W-:Y:S01]  /*6b80*/  ISETP.NE.AND P0, PT, R73, 0x2, PT ;  /* 0x000000024900780c */ /* 0x000fe20003f05270 */
[----:B------:R-:W-:Y:S01]  /*6b90*/  IMAD.IADD R20, R29, 0x1, R58 ;  /* 0x000000011d147824 */ /* 0x000fe200078e023a */
[----:B------:R-:W-:Y:S01]  /*6ba0*/  ISETP.NE.AND P1, PT, R31, 0x4, PT ;  /* 0x000000041f00780c */ /* 0x000fe20003f25270 */
[----:B------:R-:W-:Y:S01]  /*6bb0*/  IMAD.IADD R21, R30, 0x1, R59 ;  /* 0x000000011e157824 */ /* 0x000fe200078e023b */
[----:B------:R-:W-:Y:S02]  /*6bc0*/  SEL R2, RZ, 0x1, P0 ;  /* 0x00000001ff027807 */ /* 0x000fe40000000000 */
[----:B--2---:R-:W-:Y:S02]  /*6bd0*/  SEL R0, RZ, 0x1, P1 ;  /* 0x00000001ff007807 */ /* 0x004fe40000800000 */
[----:B------:R-:W-:Y:S02]  /*6be0*/  LOP3.LUT R67, R67, R2, RZ, 0x3c, !PT ;  /* 0x0000000243437212 */ /* 0x000fe400078e3cff */
[----:B------:R-:W-:Y:S02]  /*6bf0*/  LOP3.LUT R68, R68, R0, RZ, 0x3c, !PT ;  /* 0x0000000044447212 */ /* 0x000fe400078e3cff */
[----:B------:R-:W-:Y:S02]  /*6c00*/  @P2 R2UR UR36, R66 ;  /* 0x00000000422422ca */ /* 0x000fe400000e0000 */
[----:B------:R-:W-:Y:S02]  /*6c10*/  SEL R73, R73, RZ, P0 ;  /* 0x000000ff49497207 */ /* 0x000fe40000000000 */
[----:B------:R-:W-:Y:S01]  /*6c20*/  SEL R31, R31, RZ, P1 ;  /* 0x000000ff1f1f7207 */ /* 0x000fe20000800000 */
[----:B------:R-:W-:Y:S10]  /*6c30*/  @P2 BRA `(.L_x_112) ;  /* 0xffffffdc00e02947 */ /* 0x000ff4000383ffff */
[----:B------:R-:W-:-:S09]  /*6c40*/  UISETP.NE.AND UP0, UPT, UR53, URZ, UPT ;  /* 0x000000ff3500728c */ /* 0x000fd2000bf05270 */
[----:B------:R-:W-:Y:S05]  /*6c50*/  BRA.U !UP0, `(.L_x_113) ;  /* 0x0000000108487547 */ /* 0x000fea000b800000 */
[----:B------:R-:W2:Y:S02]  /*6c60*/  LDCU.64 UR4, c[0x0][0x890] ;  /* 0x00011200ff0477ac */ /* 0x000ea40008000a00 */
[----:B--2---:R-:W-:-:S04]  /*6c70*/  UISETP.NE.U32.AND UP0, UPT, UR4, URZ, UPT ;  /* 0x000000ff0400728c */ /* 0x004fc8000bf05070 */
[----:B------:R-:W-:-:S09]  /*6c80*/  UISETP.NE.AND.EX UP0, UPT, UR5, URZ, UPT, UP0 ;  /* 0x000000ff0500728c */ /* 0x000fd2000bf05300 */
[----:B------:R-:W-:Y:S05]  /*6c90*/  BRA.U UP0, `(.L_x_114) ;  /* 0x00000001000c7547 */ /* 0x000fea000b800000 */
[----:B------:R-:W-:-:S13]  /*6ca0*/  FSETP.NEU.AND P0, PT, R35, RZ, PT ;  /* 0x000000ff2300720b */ /* 0x000fda0003f0d000 */
[----:B------:R-:W-:Y:S05]  /*6cb0*/  @!P0 EXIT ;  /* 0x000000000000894d */ /* 0x000fea0003800000 */
[----:B------:R-:W-:Y:S05]  /*6cc0*/  BRA `(.L_x_113) ;  /* 0x00000000002c7947 */ /* 0x000fea0003800000 */
.L_x_114:
[----:B------:R-:W-:Y:S01]  /*6cd0*/  ISETP.NE.AND P0, PT, R72, RZ, PT ;  /* 0x000000ff4800720c */ /* 0x000fe20003f05270 */
[----:B------:R-:W-:-:S12]  /*6ce0*/  BSSY.RECONVERGENT B0, `(.L_x_113) ;  /* 0x0000009000007945 */ /* 0x000fd80003800200 */
[----:B------:R-:W-:Y:S05]  /*6cf0*/  @P0 BRA `(.L_x_115) ;  /* 0x0000000000140947 */ /* 0x000fea0003800000 */
[----:B------:R-:W2:Y:S02]  /*6d00*/  LDCU.64 UR4, c[0x0][0x888] ;  /* 0x00011100ff0477ac */ /* 0x000ea40008000a00 */
[----:B--2---:R-:W-:-:S04]  /*6d10*/  ISETP.NE.U32.AND P0, PT, RZ, UR4, PT ;  /* 0x00000004ff007c0c */ /* 0x004fc8000bf05070 */
[----:B------:R-:W-:-:S13]  /*6d20*/  ISETP.NE.AND.EX P0, PT, RZ, UR5, PT, P0 ;  /* 0x00000005ff007c0c */ /* 0x000fda000bf05300 */
[----:B------:R-:W-:Y:S05]  /*6d30*/  @!P0 EXIT ;  /* 0x000000000000894d */ /* 0x000fea0003800000 */
[----:B------:R-:W-:Y:S05]  /*6d40*/  BRA `(.L_x_116) ;  /* 0x0000000000087947 */ /* 0x000fea0003800000 */
.L_x_115:
[----:B------:R-:W-:-:S13]  /*6d50*/  FSETP.NEU.AND P0, PT, R35, RZ, PT ;  /* 0x000000ff2300720b */ /* 0x000fda0003f0d000 */
[----:B------:R-:W-:Y:S05]  /*6d60*/  @!P0 EXIT ;  /* 0x000000000000894d */ /* 0x000fea0003800000 */
.L_x_116:
[----:B------:R-:W-:Y:S05]  /*6d70*/  BSYNC.RECONVERGENT B0 ;  /* 0x0000000000007941 */ /* 0x000fea0003800200 */
.L_x_113:
[----:B------:R-:W-:Y:S01]  /*6d80*/  ULEA UR4, UR49, UR48, 0x3 ;  /* 0x0000003031047291 */ /* 0x000fe2000f8e18ff */
[----:B------:R-:W-:-:S04]  /*6d90*/  DEPBAR.LE SB0, 0x0 ;  /* 0x000080000000791a */ /* 0x000fc80000000000 */
[----:B------:R-:W-:-:S04]  /*6da0*/  UIADD3 UR4, UPT, UPT, UR4, 0x78, URZ ;  /* 0x0000007804047890 */ /* 0x000fc8000fffe0ff */
[----:B------:R-:W-:-:S09]  /*6db0*/  UPRMT UR4, UR37, 0x654, UR4 ;  /* 0x0000065425047896 */ /* 0x000fd20008000004 */
[----:B------:R-:W-:Y:S01]  /*6dc0*/  SYNCS.ARRIVE.TRANS64.RED.A1T0 RZ, [UR4], RZ ;  /* 0x000000ffffff79a7 */ /* 0x000fe20008100404 */
[----:B------:R-:W-:Y:S05]  /*6dd0*/  EXIT ;  /* 0x000000000000794d */ /* 0x000fea0003800000 */
.L_x_19:
[----:B--2---:R2:W1:Y:S02]  /*6de0*/  SYNCS.PHASECHK.TRANS64.TRYWAIT P0, [R2+URZ+0x110], R3 ;  /* 0x00011003020075a7 */ /* 0x00446400080011ff */
[----:B-1----:R-:W-:Y:S05]  /*6df0*/  @!P0 NANOSLEEP.SYNCS 0x989680 ;  /* 0x009896800000895d */ /* 0x002fea0003900000 */
[----:B------:R-:W1:Y:S02]  /*6e00*/  @!P0 SYNCS.PHASECHK.TRANS64 P0, [R2+URZ+0x110], R3 ;  /* 0x00011003020085a7 */ /* 0x000e6400080010ff */
[----:B-1----:R-:W-:Y:S05]  /*6e10*/  @!P0 BRA `(.L_x_19) ;  /* 0xfffffffc00f08947 */ /* 0x002fea000383ffff */
[----:B------:R-:W-:Y:S05]  /*6e20*/  BRA `(.L_x_117) ;  /* 0xffffffa400f47947 */ /* 0x000fea000383ffff */
.L_x_22:
[----:B-1----:R-:W-:-:S07]  /*6e30*/  MOV R2, UR33 ;  /* 0x0000002100027c02 */ /* 0x002fce0008000f00 */
.L_x_118:
[----:B-1----:R1:W2:Y:S02]  /*6e40*/  SYNCS.PHASECHK.TRANS64.TRYWAIT P0, [R2+URZ+0x30], R4 ;  /* 0x00003004020075a7 */ /* 0x0022a400080011ff */
[----:B--2---:R-:W-:Y:S05]  /*6e50*/  @!P0 NANOSLEEP.SYNCS 0x989680 ;  /* 0x009896800000895d */ /* 0x004fea0003900000 */
[----:B------:R-:W2:Y:S02]  /*6e60*/  @!P0 SYNCS.PHASECHK.TRANS64 P0, [R2+URZ+0x30], R4 ;  /* 0x00003004020085a7 */ /* 0x000ea400080010ff */
[----:B--2---:R-:W-:Y:S05]  /*6e70*/  @!P0 BRA `(.L_x_118) ;  /* 0xfffffffc00f08947 */ /* 0x004fea000383ffff */
[----:B------:R-:W-:Y:S05]  /*6e80*/  BRA `(.L_x_21) ;  /* 0xffffffa800447947 */ /* 0x000fea000383ffff */
.L_x_28:
[----:B-1----:R-:W-:-:S07]  /*6e90*/  MOV R2, UR17 ;  /* 0x0000001100027c02 */ /* 0x002fce0008000f00 */
.L_x_119:
[----:B-1----:R1:W2:Y:S02]  /*6ea0*/  SYNCS.PHASECHK.TRANS64.TRYWAIT P0, [R2+URZ+0x30], R4 ;  /* 0x00003004020075a7 */ /* 0x0022a400080011ff */
[----:B--2---:R-:W-:Y:S05]  /*6eb0*/  @!P0 NANOSLEEP.SYNCS 0x989680 ;  /* 0x009896800000895d */ /* 0x004fea0003900000 */
[----:B------:R-:W2:Y:S02]  /*6ec0*/  @!P0 SYNCS.PHASECHK.TRANS64 P0, [R2+URZ+0x30], R4 ;  /* 0x00003004020085a7 */ /* 0x000ea400080010ff */
[----:B--2---:R-:W-:Y:S05]  /*6ed0*/  @!P0 BRA `(.L_x_119) ;  /* 0xfffffffc00f08947 */ /* 0x004fea000383ffff */
[----:B------:R-:W-:Y:S05]  /*6ee0*/  BRA `(.L_x_27) ;  /* 0xffffffa800e87947 */ /* 0x000fea000383ffff */
.L_x_32:
[----:B-1----:R1:W2:Y:S02]  /*6ef0*/  SYNCS.PHASECHK.TRANS64.TRYWAIT P0, [R2+URZ+0xa0], R3 ;  /* 0x0000a003020075a7 */ /* 0x0022a400080011ff */
[----:B--2---:R-:W-:Y:S05]  /*6f00*/  @!P0 NANOSLEEP.SYNCS 0x989680 ;  /* 0x009896800000895d */ /* 0x004fea0003900000 */
[----:B------:R-:W2:Y:S02]  /*6f10*/  @!P0 SYNCS.PHASECHK.TRANS64 P0, [R2+URZ+0xa0], R3 ;  /* 0x0000a003020085a7 */ /* 0x000ea400080010ff */
[----:B--2---:R-:W-:Y:S05]  /*6f20*/  @!P0 BRA `(.L_x_32) ;  /* 0xfffffffc00f08947 */ /* 0x004fea000383ffff */
[----:B------:R-:W-:Y:S05]  /*6f30*/  BRA `(.L_x_120) ;  /* 0xffffffac00747947 */ /* 0x000fea000383ffff */
.L_x_36:
[----:B----4-:R-:W-:-:S07]  /*6f40*/  MOV R0, UR5 ;  /* 0x0000000500007c02 */ /* 0x010fce0008000f00 */
.L_x_121:
[----:B-1----:R1:W2:Y:S02]  /*6f50*/  SYNCS.PHASECHK.TRANS64.TRYWAIT P0, [R0+URZ], R2 ;  /* 0x00000002000075a7 */ /* 0x0022a400080011ff */
[----:B--2---:R-:W-:Y:S05]  /*6f60*/  @!P0 NANOSLEEP.SYNCS 0x989680 ;  /* 0x009896800000895d */ /* 0x004fea0003900000 */
[----:B------:R-:W2:Y:S02]  /*6f70*/  @!P0 SYNCS.PHASECHK.TRANS64 P0, [R0+URZ], R2 ;  /* 0x00000002000085a7 */ /* 0x000ea400080010ff */
[----:B--2---:R-:W-:Y:S05]  /*6f80*/  @!P0 BRA `(.L_x_121) ;  /* 0xfffffffc00f08947 */ /* 0x004fea000383ffff */
[----:B------:R-:W-:Y:S05]  /*6f90*/  BRA `(.L_x_122) ;  /* 0xffffffb000e47947 */ /* 0x000fea000383ffff */
.L_x_37:
[----:B----4-:R-:W-:-:S07]  /*6fa0*/  MOV R0, UR5 ;  /* 0x0000000500007c02 */ /* 0x010fce0008000f00 */
.L_x_123:
[----:B-1----:R1:W2:Y:S02]  /*6fb0*/  SYNCS.PHASECHK.TRANS64.TRYWAIT P0, [R0+URZ], R3 ;  /* 0x00000003000075a7 */ /* 0x0022a400080011ff */
[----:B--2---:R-:W-:Y:S05]  /*6fc0*/  @!P0 NANOSLEEP.SYNCS 0x989680 ;  /* 0x009896800000895d */ /* 0x004fea0003900000 */
[----:B------:R-:W2:Y:S02]  /*6fd0*/  @!P0 SYNCS.PHASECHK.TRANS64 P0, [R0+URZ], R3 ;  /* 0x00000003000085a7 */ /* 0x000ea400080010ff */
[----:B--2---:R-:W-:Y:S05]  /*6fe0*/  @!P0 BRA `(.L_x_123) ;  /* 0xfffffffc00f08947 */ /* 0x004fea000383ffff */
[----:B------:R-:W-:Y:S05]  /*6ff0*/  BRA `(.L_x_124) ;  /* 0xffffffb000f07947 */ /* 0x000fea000383ffff */
.L_x_38:
[----:B----4-:R-:W-:-:S07]  /*7000*/  MOV R0, UR5 ;  /* 0x0000000500007c02 */ /* 0x010fce0008000f00 */
.L_x_125:
[----:B-1----:R1:W2:Y:S02]  /*7010*/  SYNCS.PHASECHK.TRANS64.TRYWAIT P0, [R0+URZ], R3 ;  /* 0x00000003000075a7 */ /* 0x0022a400080011ff */
[----:B--2---:R-:W-:Y:S05]  /*7020*/  @!P0 NANOSLEEP.SYNCS 0x989680 ;  /* 0x009896800000895d */ /* 0x004fea0003900000 */
[----:B------:R-:W2:Y:S02]  /*7030*/  @!P0 SYNCS.PHASECHK.TRANS64 P0, [R0+URZ], R3 ;  /* 0x00000003000085a7 */ /* 0x000ea400080010ff */
[----:B--2---:R-:W-:Y:S05]  /*7040*/  @!P0 BRA `(.L_x_125) ;  /* 0xfffffffc00f08947 */ /* 0x004fea000383ffff */
[----:B------:R-:W-:Y:S05]  /*7050*/  BRA `(.L_x_126) ;  /* 0xffffffb000fc7947 */ /* 0x000fea000383ffff */
.L_x_39:
[----:B----4-:R-:W-:-:S07]  /*7060*/  MOV R0, UR5 ;  /* 0x0000000500007c02 */ /* 0x010fce0008000f00 */
.L_x_127:
[----:B-1----:R1:W2:Y:S02]  /*7070*/  SYNCS.PHASECHK.TRANS64.TRYWAIT P0, [R0+URZ], R3 ;  /* 0x00000003000075a7 */ /* 0x0022a400080011ff */
[----:B--2---:R-:W-:Y:S05]  /*7080*/  @!P0 NANOSLEEP.SYNCS 0x989680 ;  /* 0x009896800000895d */ /* 0x004fea0003900000 */
[----:B------:R-:W2:Y:S02]  /*7090*/  @!P0 SYNCS.PHASECHK.TRANS64 P0, [R0+URZ], R3 ;  /* 0x00000003000085a7 */ /* 0x000ea400080010ff */
[----:B--2---:R-:W-:Y:S05]  /*70a0*/  @!P0 BRA `(.L_x_127) ;  /* 0xfffffffc00f08947 */ /* 0x004fea000383ffff */
[----:B------:R-:W-:Y:S05]  /*70b0*/  BRA `(.L_x_128) ;  /* 0xffffffb400087947 */ /* 0x000fea000383ffff */
.L_x_40:
[----:B----4-:R-:W-:-:S07]  /*70c0*/  MOV R0, UR5 ;  /* 0x0000000500007c02 */ /* 0x010fce0008000f00 */
.L_x_129:
[----:B-1----:R1:W2:Y:S02]  /*70d0*/  SYNCS.PHASECHK.TRANS64.TRYWAIT P0, [R0+URZ], R3 ;  /* 0x00000003000075a7 */ /* 0x0022a400080011ff */
[----:B--2---:R-:W-:Y:S05]  /*70e0*/  @!P0 NANOSLEEP.SYNCS 0x989680 ;  /* 0x009896800000895d */ /* 0x004fea0003900000 */
[----:B------:R-:W2:Y:S02]  /*70f0*/  @!P0 SYNCS.PHASECHK.TRANS64 P0, [R0+URZ], R3 ;  /* 0x00000003000085a7 */ /* 0x000ea400080010ff */
[----:B--2---:R-:W-:Y:S05]  /*7100*/  @!P0 BRA `(.L_x_129) ;  /* 0xfffffffc00f08947 */ /* 0x004fea000383ffff */
[----:B------:R-:W-:Y:S05]  /*7110*/  BRA `(.L_x_130) ;  /* 0xffffffb400147947 */ /* 0x000fea000383ffff */
.L_x_43:
[----:B-1----:R1:W2:Y:S02]  /*7120*/  SYNCS.PHASECHK.TRANS64.TRYWAIT P0, [R0+URZ+0x100], R4 ;  /* 0x00010004000075a7 */ /* 0x0022a400080011ff */
[----:B--2---:R-:W-:Y:S05]  /*7130*/  @!P0 NANOSLEEP.SYNCS 0x989680 ;  /* 0x009896800000895d */ /* 0x004fea0003900000 */
[----:B------:R-:W2:Y:S02]  /*7140*/  @!P0 SYNCS.PHASECHK.TRANS64 P0, [R0+URZ+0x100], R4 ;  /* 0x00010004000085a7 */ /* 0x000ea400080010ff */
[----:B--2---:R-:W-:Y:S05]  /*7150*/  @!P0 BRA `(.L_x_43) ;  /* 0xfffffffc00f08947 */ /* 0x004fea000383ffff */
[----:B------:R-:W-:Y:S05]  /*7160*/  BRA `(.L_x_131) ;  /* 0xffffffb400707947 */ /* 0x000fea000383ffff */
.L_x_44:
[----:B------:R-:W-:-:S07]  /*7170*/  MOV R0, UR5 ;  /* 0x0000000500007c02 */ /* 0x000fce0008000f00 */
.L_x_132:
[----:B-1----:R1:W2:Y:S02]  /*7180*/  SYNCS.PHASECHK.TRANS64.TRYWAIT P0, [R0+URZ+0xb0], R5 ;  /* 0x0000b005000075a7 */ /* 0x0022a400080011ff */
[----:B--2---:R-:W-:Y:S05]  /*7190*/  @!P0 NANOSLEEP.SYNCS 0x989680 ;  /* 0x009896800000895d */ /* 0x004fea0003900000 */
[----:B------:R-:W2:Y:S02]  /*71a0*/  @!P0 SYNCS.PHASECHK.TRANS64 P0, [R0+URZ+0xb0], R5 ;  /* 0x0000b005000085a7 */ /* 0x000ea400080010ff */
[----:B--2---:R-:W-:Y:S05]  /*71b0*/  @!P0 BRA `(.L_x_132) ;  /* 0xfffffffc00f08947 */ /* 0x004fea000383ffff */
[----:B------:R-:W-:Y:S05]  /*71c0*/  BRA `(.L_x_133) ;  /* 0xffffffb400807947 */ /* 0x000fea000383ffff */
.L_x_45:
[----:B-1----:R1:W2:Y:S02]  /*71d0*/  SYNCS.PHASECHK.TRANS64.TRYWAIT P1, [R0+URZ+0xa0], R4 ;  /* 0x0000a004000075a7 */ /* 0x0022a400080211ff */
[----:B--2---:R-:W-:Y:S05]  /*71e0*/  @!P1 NANOSLEEP.SYNCS 0x989680 ;  /* 0x009896800000995d */ /* 0x004fea0003900000 */
[----:B------:R-:W2:Y:S02]  /*71f0*/  @!P1 SYNCS.PHASECHK.TRANS64 P1, [R0+URZ+0xa0], R4 ;  /* 0x0000a004000095a7 */ /* 0x000ea400080210ff */
[----:B--2---:R-:W-:Y:S05]  /*7200*/  @!P1 BRA `(.L_x_45) ;  /* 0xfffffffc00f09947 */ /* 0x004fea000383ffff */
[----:B------:R-:W-:Y:S05]  /*7210*/  BRA `(.L_x_134) ;  /* 0xffffffb400b07947 */ /* 0x000fea000383ffff */
.L_x_48:
[----:B------:R-:W-:-:S07]  /*7220*/  MOV R0, UR5 ;  /* 0x0000000500007c02 */ /* 0x000fce0008000f00 */
.L_x_135:
[----:B-1----:R1:W2:Y:S02]  /*7230*/  SYNCS.PHASECHK.TRANS64.TRYWAIT P0, [R0+URZ+0xb0], R2 ;  /* 0x0000b002000075a7 */ /* 0x0022a400080011ff */
[----:B--2---:R-:W-:Y:S05]  /*7240*/  @!P0 NANOSLEEP.SYNCS 0x989680 ;  /* 0x009896800000895d */ /* 0x004fea0003900000 */
[----:B------:R-:W2:Y:S02]  /*7250*/  @!P0 SYNCS.PHASECHK.TRANS64 P0, [R0+URZ+0xb0], R2 ;  /* 0x0000b002000085a7 */ /* 0x000ea400080010ff */
[----:B--2---:R-:W-:Y:S05]  /*7260*/  @!P0 BRA `(.L_x_135) ;  /* 0xfffffffc00f08947 */ /* 0x004fea000383ffff */
[----:B------:R-:W-:Y:S05]  /*7270*/  BRA `(.L_x_47) ;  /* 0xffffffb800047947 */ /* 0x000fea000383ffff */
.L_x_55:
[----:B-1----:R1:W2:Y:S02]  /*7280*/  SYNCS.PHASECHK.TRANS64.TRYWAIT P1, [R0+URZ+0xa0], R2 ;  /* 0x0000a002000075a7 */ /* 0x0022a400080211ff */
[----:B--2---:R-:W-:Y:S05]  /*7290*/  @!P1 NANOSLEEP.SYNCS 0x989680 ;  /* 0x009896800000995d */ /* 0x004fea0003900000 */
[----:B------:R-:W2:Y:S02]  /*72a0*/  @!P1 SYNCS.PHASECHK.TRANS64 P1, [R0+URZ+0xa0], R2 ;  /* 0x0000a002000095a7 */ /* 0x000ea400080210ff */
[----:B--2---:R-:W-:Y:S05]  /*72b0*/  @!P1 BRA `(.L_x_55) ;  /* 0xfffffffc00f09947 */ /* 0x004fea000383ffff */
[----:B------:R-:W-:Y:S05]  /*72c0*/  BRA `(.L_x_136) ;  /* 0xffffffbc00647947 */ /* 0x000fea000383ffff */
.L_x_56:
[----:B------:R-:W-:-:S07]  /*72d0*/  MOV R2, UR8 ;  /* 0x0000000800027c02 */ /* 0x000fce0008000f00 */
.L_x_137:
[----:B-1----:R1:W2:Y:S02]  /*72e0*/  SYNCS.PHASECHK.TRANS64.TRYWAIT P0, [R2+URZ+0xe0], R0 ;  /* 0x0000e000020075a7 */ /* 0x0022a400080011ff */
[----:B--2---:R-:W-:Y:S05]  /*72f0*/  @!P0 NANOSLEEP.SYNCS 0x989680 ;  /* 0x009896800000895d */ /* 0x004fea0003900000 */
[----:B------:R-:W2:Y:S02]  /*7300*/  @!P0 SYNCS.PHASECHK.TRANS64 P0, [R2+URZ+0xe0], R0 ;  /* 0x0000e000020085a7 */ /* 0x000ea400080010ff */
[----:B--2---:R-:W-:Y:S05]  /*7310*/  @!P0 BRA `(.L_x_137) ;  /* 0xfffffffc00f08947 */ /* 0x004fea000383ffff */
[----:B------:R-:W-:Y:S05]  /*7320*/  BRA `(.L_x_138) ;  /* 0xffffffbc00b47947 */ /* 0x000fea000383ffff */
.L_x_59:
[----:B------:R-:W-:Y:S07]  /*7330*/  MOV R0, UR7 ;  /* 0x0000000700007c02 */ /* 0x000fee0008000f00 */
.L_x_139:
[----:B-1----:R1:W2:Y:S02]  /*7340*/  SYNCS.PHASECHK.TRANS64.TRYWAIT P0, [R0+URZ], R2 ;  /* 0x00000002000075a7 */ /* 0x0022a400080011ff */
[----:B--2---:R-:W-:Y:S05]  /*7350*/  @!P0 NANOSLEEP.SYNCS 0x989680 ;  /* 0x009896800000895d */ /* 0x004fea0003900000 */
[----:B------:R-:W2:Y:S02]  /*7360*/  @!P0 SYNCS.PHASECHK.TRANS64 P0, [R0+URZ], R2 ;  /* 0x00000002000085a7 */ /* 0x000ea400080010ff */
[----:B--2---:R-:W-:Y:S05]  /*7370*/  @!P0 BRA `(.L_x_139) ;  /* 0xfffffffc00f08947 */ /* 0x004fea000383ffff */
[----:B------:R-:W-:Y:S05]  /*7380*/  BRA `(.L_x_58) ;  /* 0xffffffbc00d07947 */ /* 0x000fea000383ffff */
.L_x_62:
[----:B------:R-:W-:-:S07]  /*7390*/  MOV R0, UR5 ;  /* 0x0000000500007c02 */ /* 0x000fce0008000f00 */
.L_x_140:
[----:B--2---:R2:W3:Y:S02]  /*73a0*/  SYNCS.PHASECHK.TRANS64.TRYWAIT P0, [R0+URZ], R2 ;  /* 0x00000002000075a7 */ /* 0x0044e400080011ff */
[----:B---3--:R-:W-:Y:S05]  /*73b0*/  @!P0 NANOSLEEP.SYNCS 0x989680 ;  /* 0x009896800000895d */ /* 0x008fea0003900000 */
[----:B------:R-:W3:Y:S02]  /*73c0*/  @!P0 SYNCS.PHASECHK.TRANS64 P0, [R0+URZ], R2 ;  /* 0x00000002000085a7 */ /* 0x000ee400080010ff */
[----:B---3--:R-:W-:Y:S05]  /*73d0*/  @!P0 BRA `(.L_x_140) ;  /* 0xfffffffc00f08947 */ /* 0x008fea000383ffff */
[----:B------:R-:W-:Y:S05]  /*73e0*/  BRA `(.L_x_141) ;  /* 0xffffffc000847947 */ /* 0x000fea000383ffff */
.L_x_63:
[----:B------:R-:W-:-:S07]  /*73f0*/  MOV R0, UR5 ;  /* 0x0000000500007c02 */ /* 0x000fce0008000f00 */
.L_x_142:
[----:B-1----:R1:W2:Y:S02]  /*7400*/  SYNCS.PHASECHK.TRANS64.TRYWAIT P0, [R0+URZ], R3 ;  /* 0x00000003000075a7 */ /* 0x0022a400080011ff */
[----:B--2---:R-:W-:Y:S05]  /*7410*/  @!P0 NANOSLEEP.SYNCS 0x989680 ;  /* 0x009896800000895d */ /* 0x004fea0003900000 */
[----:B------:R-:W2:Y:S02]  /*7420*/  @!P0 SYNCS.PHASECHK.TRANS64 P0, [R0+URZ], R3 ;  /* 0x00000003000085a7 */ /* 0x000ea400080010ff */
[----:B--2---:R-:W-:Y:S05]  /*7430*/  @!P0 BRA `(.L_x_142) ;  /* 0xfffffffc00f08947 */ /* 0x004fea000383ffff */
[----:B------:R-:W-:Y:S05]  /*7440*/  BRA `(.L_x_143) ;  /* 0xffffffc000907947 */ /* 0x000fea000383ffff */
.L_x_64:
[----:B------:R-:W-:-:S07]  /*7450*/  MOV R0, UR5 ;  /* 0x0000000500007c02 */ /* 0x000fce0008000f00 */
.L_x_144:
[----:B-1----:R1:W2:Y:S02]  /*7460*/  SYNCS.PHASECHK.TRANS64.TRYWAIT P0, [R0+URZ], R3 ;  /* 0x00000003000075a7 */ /* 0x0022a400080011ff */
[----:B--2---:R-:W-:Y:S05]  /*7470*/  @!P0 NANOSLEEP.SYNCS 0x989680 ;  /* 0x009896800000895d */ /* 0x004fea0003900000 */
[----:B------:R-:W2:Y:S02]  /*7480*/  @!P0 SYNCS.PHASECHK.TRANS64 P0, [R0+URZ], R3 ;  /* 0x00000003000085a7 */ /* 0x000ea400080010ff */
[----:B--2---:R-:W-:Y:S05]  /*7490*/  @!P0 BRA `(.L_x_144) ;  /* 0xfffffffc00f08947 */ /* 0x004fea000383ffff */
[----:B------:R-:W-:Y:S05]  /*74a0*/  BRA `(.L_x_145) ;  /* 0xffffffc0009c7947 */ /* 0x000fea000383ffff */
.L_x_65:
[----:B-1----:R-:W-:-:S07]  /*74b0*/  MOV R0, UR7 ;  /* 0x0000000700007c02 */ /* 0x002fce0008000f00 */
.L_x_146:
[----:B-1----:R1:W2:Y:S02]  /*74c0*/  SYNCS.PHASECHK.TRANS64.TRYWAIT P0, [R0+URZ], R2 ;  /* 0x00000002000075a7 */ /* 0x0022a400080011ff */
[----:B--2---:R-:W-:Y:S05]  /*74d0*/  @!P0 NANOSLEEP.SYNCS 0x989680 ;  /* 0x009896800000895d */ /* 0x004fea0003900000 */
[----:B------:R-:W2:Y:S02]  /*74e0*/  @!P0 SYNCS.PHASECHK.TRANS64 P0, [R0+URZ], R2 ;  /* 0x00000002000085a7 */ /* 0x000ea400080010ff */
[----:B--2---:R-:W-:Y:S05]  /*74f0*/  @!P0 BRA `(.L_x_146) ;  /* 0xfffffffc00f08947 */ /* 0x004fea000383ffff */
[----:B------:R-:W-:Y:S05]  /*7500*/  BRA `(.L_x_147) ;  /* 0xffffffc000a87947 */ /* 0x000fea000383ffff */
.L_x_70:
[----:B--2---:R2:W3:Y:S02]  /*7510*/  SYNCS.PHASECHK.TRANS64.TRYWAIT P0, [R0+URZ+0xa0], R2 ;  /* 0x0000a002000075a7 */ /* 0x0044e400080011ff */
[----:B---3--:R-:W-:Y:S05]  /*7520*/  @!P0 NANOSLEEP.SYNCS 0x989680 ;  /* 0x009896800000895d */ /* 0x008fea0003900000 */
[----:B------:R-:W3:Y:S02]  /*7530*/  @!P0 SYNCS.PHASECHK.TRANS64 P0, [R0+URZ+0xa0], R2 ;  /* 0x0000a002000085a7 */ /* 0x000ee400080010ff */
[----:B---3--:R-:W-:Y:S05]  /*7540*/  @!P0 BRA `(.L_x_70) ;  /* 0xfffffffc00f08947 */ /* 0x008fea000383ffff */
[----:B------:R-:W-:Y:S05]  /*7550*/  BRA `(.L_x_148) ;  /* 0xffffffc400a07947 */ /* 0x000fea000383ffff */
.L_x_73:
[----:B------:R-:W-:Y:S07]  /*7560*/  MOV R0, UR7 ;  /* 0x0000000700007c02 */ /* 0x000fee0008000f00 */
.L_x_149:
[----:B--2---:R2:W3:Y:S02]  /*7570*/  SYNCS.PHASECHK.TRANS64.TRYWAIT P0, [R0+URZ+0x98], R2 ;  /* 0x00009802000075a7 */ /* 0x0044e400080011ff */
[----:B---3--:R-:W-:Y:S05]  /*7580*/  @!P0 NANOSLEEP.SYNCS 0x989680 ;  /* 0x009896800000895d */ /* 0x008fea0003900000 */
[----:B------:R-:W3:Y:S02]  /*7590*/  @!P0 SYNCS.PHASECHK.TRANS64 P0, [R0+URZ+0x98], R2 ;  /* 0x00009802000085a7 */ /* 0x000ee400080010ff */
[----:B---3--:R-:W-:Y:S05]  /*75a0*/  @!P0 BRA `(.L_x_149) ;  /* 0xfffffffc00f08947 */ /* 0x008fea000383ffff */
[----:B------:R-:W-:Y:S05]  /*75b0*/  BRA `(.L_x_72) ;  /* 0xffffffc800807947 */ /* 0x000fea000383ffff */
.L_x_76:
[----:B------:R-:W-:Y:S07]  /*75c0*/  MOV R0, UR15 ;  /* 0x0000000f00007c02 */ /* 0x000fee0008000f00 */
.L_x_150:
[----:B-1----:R1:W2:Y:S02]  /*75d0*/  SYNCS.PHASECHK.TRANS64.TRYWAIT P0, [R0+URZ+0x78], R9 ;  /* 0x00007809000075a7 */ /* 0x0022a400080011ff */
[----:B--2---:R-:W-:Y:S05]  /*75e0*/  @!P0 NANOSLEEP.SYNCS 0x989680 ;  /* 0x009896800000895d */ /* 0x004fea0003900000 */
[----:B------:R-:W2:Y:S02]  /*75f0*/  @!P0 SYNCS.PHASECHK.TRANS64 P0, [R0+URZ+0x78], R9 ;  /* 0x00007809000085a7 */ /* 0x000ea400080010ff */
[----:B--2---:R-:W-:Y:S05]  /*7600*/  @!P0 BRA `(.L_x_150) ;  /* 0xfffffffc00f08947 */ /* 0x004fea000383ffff */
[----:B------:R-:W-:Y:S05]  /*7610*/  BRA `(.L_x_151) ;  /* 0xffffffc800f87947 */ /* 0x000fea000383ffff */
.L_x_77:
[----:B------:R-:W-:Y:S07]  /*7620*/  MOV R0, UR13 ;  /* 0x0000000d00007c02 */ /* 0x000fee0008000f00 */
.L_x_152:
[----:B-1----:R1:W2:Y:S02]  /*7630*/  SYNCS.PHASECHK.TRANS64.TRYWAIT P0, [R0+URZ+0x78], R20 ;  /* 0x00007814000075a7 */ /* 0x0022a400080011ff */
[----:B--2---:R-:W-:Y:S05]  /*7640*/  @!P0 NANOSLEEP.SYNCS 0x989680 ;  /* 0x009896800000895d */ /* 0x004fea0003900000 */
[----:B------:R-:W2:Y:S02]  /*7650*/  @!P0 SYNCS.PHASECHK.TRANS64 P0, [R0+URZ+0x78], R20 ;  /* 0x00007814000085a7 */ /* 0x000ea400080010ff */
[----:B--2---:R-:W-:Y:S05]  /*7660*/  @!P0 BRA `(.L_x_152) ;  /* 0xfffffffc00f08947 */ /* 0x004fea000383ffff */
[----:B------:R-:W-:Y:S05]  /*7670*/  BRA `(.L_x_153) ;  /* 0xffffffcc00987947 */ /* 0x000fea000383ffff */
.L_x_79:
[----:B------:R-:W-:-:S07]  /*7680*/  MOV R0, UR4 ;  /* 0x0000000400007c02 */ /* 0x000fce0008000f00 */
.L_x_154:
[----:B-1----:R1:W3:Y:S02]  /*7690*/  SYNCS.PHASECHK.TRANS64.TRYWAIT P0, [R0+URZ], R2 ;  /* 0x00000002000075a7 */ /* 0x0022e400080011ff */
[----:B---3--:R-:W-:Y:S05]  /*76a0*/  @!P0 NANOSLEEP.SYNCS 0x989680 ;  /* 0x009896800000895d */ /* 0x008fea0003900000 */
[----:B------:R-:W3:Y:S02]  /*76b0*/  @!P0 SYNCS.PHASECHK.TRANS64 P0, [R0+URZ], R2 ;  /* 0x00000002000085a7 */ /* 0x000ee400080010ff */
[----:B---3--:R-:W-:Y:S05]  /*76c0*/  @!P0 BRA `(.L_x_154) ;  /* 0xfffffffc00f08947 */ /* 0x008fea000383ffff */
[----:B------:R-:W-:Y:S05]  /*76d0*/  BRA `(.L_x_155) ;  /* 0xffffffd000247947 */ /* 0x000fea000383ffff */
.L_x_80:
[----:B------:R-:W-:-:S07]  /*76e0*/  MOV R0, UR4 ;  /* 0x0000000400007c02 */ /* 0x000fce0008000f00 */
.L_x_156:
[----:B-1----:R1:W3:Y:S02]  /*76f0*/  SYNCS.PHASECHK.TRANS64.TRYWAIT P0, [R0+URZ], R2 ;  /* 0x00000002000075a7 */ /* 0x0022e400080011ff */
[----:B---3--:R-:W-:Y:S05]  /*7700*/  @!P0 NANOSLEEP.SYNCS 0x989680 ;  /* 0x009896800000895d */ /* 0x008fea0003900000 */
[----:B------:R-:W3:Y:S02]  /*7710*/  @!P0 SYNCS.PHASECHK.TRANS64 P0, [R0+URZ], R2 ;  /* 0x00000002000085a7 */ /* 0x000ee400080010ff */
[----:B---3--:R-:W-:Y:S05]  /*7720*/  @!P0 BRA `(.L_x_156) ;  /* 0xfffffffc00f08947 */ /* 0x008fea000383ffff */
[----:B------:R-:W-:Y:S05]  /*7730*/  BRA `(.L_x_157) ;  /* 0xffffffd000307947 */ /* 0x000fea000383ffff */
.L_x_82:
[----:B--2---:R2:W4:Y:S02]  /*7740*/  SYNCS.PHASECHK.TRANS64.TRYWAIT P0, [R0+URZ+0xa0], R2 ;  /* 0x0000a002000075a7 */ /* 0x00452400080011ff */
[----:B----4-:R-:W-:Y:S05]  /*7750*/  @!P0 NANOSLEEP.SYNCS 0x989680 ;  /* 0x009896800000895d */ /* 0x010fea0003900000 */
[----:B------:R-:W4:Y:S02]  /*7760*/  @!P0 SYNCS.PHASECHK.TRANS64 P0, [R0+URZ+0xa0], R2 ;  /* 0x0000a002000085a7 */ /* 0x000f2400080010ff */
[----:B----4-:R-:W-:Y:S05]  /*7770*/  @!P0 BRA `(.L_x_82) ;  /* 0xfffffffc00f08947 */ /* 0x010fea000383ffff */
[----:B------:R-:W-:Y:S05]  /*7780*/  BRA `(.L_x_158) ;  /* 0xffffffd400207947 */ /* 0x000fea000383ffff */
.L_x_92:
[----:B-1----:R1:W3:Y:S02]  /*7790*/  SYNCS.PHASECHK.TRANS64.TRYWAIT P1, [R2+URZ+0x60], R4 ;  /* 0x00006004020075a7 */ /* 0x0022e400080211ff */
[----:B---3--:R-:W-:Y:S05]  /*77a0*/  @!P1 NANOSLEEP.SYNCS 0x989680 ;  /* 0x009896800000995d */ /* 0x008fea0003900000 */
[----:B------:R-:W3:Y:S02]  /*77b0*/  @!P1 SYNCS.PHASECHK.TRANS64 P1, [R2+URZ+0x60], R4 ;  /* 0x00006004020095a7 */ /* 0x000ee400080210ff */
[----:B---3--:R-:W-:Y:S05]  /*77c0*/  @!P1 BRA `(.L_x_92) ;  /* 0xfffffffc00f09947 */ /* 0x008fea000383ffff */
[----:B------:R-:W-:Y:S05]  /*77d0*/  BRA `(.L_x_91) ;  /* 0xffffffe000207947 */ /* 0x000fea000383ffff */
.L_x_94:
[----:B-1----:R1:W2:Y:S02]  /*77e0*/  SYNCS.PHASECHK.TRANS64.TRYWAIT P0, [R44+URZ+0xc0], R3 ;  /* 0x0000c0032c0075a7 */ /* 0x0022a400080011ff */
[----:B--2---:R-:W-:Y:S05]  /*77f0*/  @!P0 NANOSLEEP.SYNCS 0x989680 ;  /* 0x009896800000895d */ /* 0x004fea0003900000 */
[----:B------:R-:W2:Y:S02]  /*7800*/  @!P0 SYNCS.PHASECHK.TRANS64 P0, [R44+URZ+0xc0], R3 ;  /* 0x0000c0032c0085a7 */ /* 0x000ea400080010ff */
[----:B--2---:R-:W-:Y:S05]  /*7810*/  @!P0 BRA `(.L_x_94) ;  /* 0xfffffffc00f08947 */ /* 0x004fea000383ffff */
[----:B------:R-:W-:Y:S05]  /*7820*/  BRA `(.L_x_93) ;  /* 0xffffffe000707947 */ /* 0x000fea000383ffff */
.L_x_105:
[----:B-1----:R1:W2:Y:S02]  /*7830*/  SYNCS.PHASECHK.TRANS64.TRYWAIT P0, [R2+URZ+0x60], R45 ;  /* 0x0000602d020075a7 */ /* 0x0022a400080011ff */
[----:B--2---:R-:W-:Y:S05]  /*7840*/  @!P0 NANOSLEEP.SYNCS 0x989680 ;  /* 0x009896800000895d */ /* 0x004fea0003900000 */
[----:B------:R-:W2:Y:S02]  /*7850*/  @!P0 SYNCS.PHASECHK.TRANS64 P0, [R2+URZ+0x60], R45 ;  /* 0x0000602d020085a7 */ /* 0x000ea400080010ff */
[----:B--2---:R-:W-:Y:S05]  /*7860*/  @!P0 BRA `(.L_x_105) ;  /* 0xfffffffc00f08947 */ /* 0x004fea000383ffff */
[----:B------:R-:W-:Y:S05]  /*7870*/  BRA `(.L_x_104) ;  /* 0xffffffe800807947 */ /* 0x000fea000383ffff */
        .weak           $__internal_0_$__cuda_sm10x_tcgen05_guardrail_trap_col_being_dealloced_not_returned_by_alloc
        .type           $__internal_0_$__cuda_sm10x_tcgen05_guardrail_trap_col_being_dealloced_not_returned_by_alloc,@function
        .size           $__internal_0_$__cuda_sm10x_tcgen05_guardrail_trap_col_being_dealloced_not_returned_by_alloc,($__internal_1_$__cuda_sm10x_tcgen05_guardrail_trap_phase_invalid_during_alloc - $__internal_0_$__cuda_sm10x_tcgen05_guardrail_trap_col_being_dealloced_not_returned_by_alloc)
$__internal_0_$__cuda_sm10x_tcgen05_guardrail_trap_col_being_dealloced_not_returned_by_alloc:
[----:B------:R-:W-:Y:S05]  /*7880*/  BPT.TRAP 0x1 ;  /* 0x000000040000795c */ /* 0x000fea0000300000 */
[----:B------:R-:W-:-:S04]  /*7890*/  HFMA2 R3, -RZ, RZ, 0, 0 ;  /* 0x00000000ff037431 */ /* 0x000fc800000001ff */
[----:B------:R-:W-:Y:S05]  /*78a0*/  RET.REL.NODEC R2 `(_ZN7cutlass13device_kernelINS_4gemm6kernel13GemmUniversalIN4cute5tupleIJiiiiEEENS1_10collective13CollectiveMmaINS1_35MainloopSm100TmaUmmaWarpSpecializedILi6ELi2ELi4ENS5_IJNS4_1CILi1EEESB_SB_EEEEENS5_IJNSA_ILi64EEESE_NSA_ILi32EEEEEENS_6half_tENS5_IJlSB_lEEESH_SI_NS4_8TiledMMAINS4_8MMA_AtomIJNS4_20SM100_MMA_F16BF16_SSISH_SH_fLi64ELi64ELNS4_4UMMA5MajorE0ELSN_0ELNSM_7ScaleInE0ELSO_0EEEEEENS4_6LayoutISC_NS5_IJNSA_ILi0EEESS_SS_EEEEENS5_IJNS4_10UnderscoreESV_SV_EEEEENS4_13SM90_TMA_LOADENS4_14ComposedLayoutINS4_7SwizzleILi2ELi4ELi3EEENS4_18smem_ptr_flag_bitsILi16EEENSR_INS5_IJNSA_ILi8EEESF_EEENS5_IJSF_SB_EEEEEEEvNS4_8identityESY_S18_vS19_EENS_8epilogue10collective18CollectiveEpilogueINS1B_23Sm100TmaWarpSpecializedILi3ELi2ELi16ELb1ELb0EEEJSG_NS5_IJNSR_ISE_SB_EENSR_ISF_SB_EEEEESH_SI_SH_SI_NS1B_6fusion15FusionCallbacksIS1F_NS1J_17LinearCombinationISH_fSH_fLNS_15FloatRoundStyleE2EEESG_S1I_JEEENS4_5SM1004TMEM4LOAD26SM100_TMEM_LOAD_16dp256b4xESY_S18_NS4_17SM75_U32x4_LDSM_NENS4_14SM90_TMA_STOREES18_NS4_17SM90_U32x4_STSM_NENS4_39AutoVectorizingCopyWithAssumedAlignmentILi128EEEEEEvvEEEEvNT_6ParamsE) ;  /* 0xffffff8402d47950 */ /* 0x000fea0003c3ffff */
        .weak           $__internal_1_$__cuda_sm10x_tcgen05_guardrail_trap_phase_invalid_during_alloc
        .type           $__internal_1_$__cuda_sm10x_tcgen05_guardrail_trap_phase_invalid_during_alloc,@function
        .size           $__internal_1_$__cuda_sm10x_tcgen05_guardrail_trap_phase_invalid_during_alloc,($__internal_2_$__cuda_sm10x_tcgen05_guardrail_trap_unallocated_columns_being_dealloced - $__internal_1_$__cuda_sm10x_tcgen05_guardrail_trap_phase_invalid_during_alloc)
$__internal_1_$__cuda_sm10x_tcgen05_guardrail_trap_phase_invalid_during_alloc:
[----:B------:R-:W-:Y:S05]  /*78b0*/  BPT.TRAP 0x1 ;  /* 0x000000040000795c */ /* 0x000fea0000300000 */
[----:B------:R-:W-:-:S04]  /*78c0*/  MOV R3, 0x0 ;  /* 0x0000000000037802 */ /* 0x000fc80000000f00 */
[----:B------:R-:W-:Y:S05]  /*78d0*/  RET.REL.NODEC R2 `(_ZN7cutlass13device_kernelINS_4gemm6kernel13GemmUniversalIN4cute5tupleIJiiiiEEENS1_10collective13CollectiveMmaINS1_35MainloopSm100TmaUmmaWarpSpecializedILi6ELi2ELi4ENS5_IJNS4_1CILi1EEESB_SB_EEEEENS5_IJNSA_ILi64EEESE_NSA_ILi32EEEEEENS_6half_tENS5_IJlSB_lEEESH_SI_NS4_8TiledMMAINS4_8MMA_AtomIJNS4_20SM100_MMA_F16BF16_SSISH_SH_fLi64ELi64ELNS4_4UMMA5MajorE0ELSN_0ELNSM_7ScaleInE0ELSO_0EEEEEENS4_6LayoutISC_NS5_IJNSA_ILi0EEESS_SS_EEEEENS5_IJNS4_10UnderscoreESV_SV_EEEEENS4_13SM90_TMA_LOADENS4_14ComposedLayoutINS4_7SwizzleILi2ELi4ELi3EEENS4_18smem_ptr_flag_bitsILi16EEENSR_INS5_IJNSA_ILi8EEESF_EEENS5_IJSF_SB_EEEEEEEvNS4_8identityESY_S18_vS19_EENS_8epilogue10collective18CollectiveEpilogueINS1B_23Sm100TmaWarpSpecializedILi3ELi2ELi16ELb1ELb0EEEJSG_NS5_IJNSR_ISE_SB_EENSR_ISF_SB_EEEEESH_SI_SH_SI_NS1B_6fusion15FusionCallbacksIS1F_NS1J_17LinearCombinationISH_fSH_fLNS_15FloatRoundStyleE2EEESG_S1I_JEEENS4_5SM1004TMEM4LOAD26SM100_TMEM_LOAD_16dp256b4xESY_S18_NS4_17SM75_U32x4_LDSM_NENS4_14SM90_TMA_STOREES18_NS4_17SM90_U32x4_STSM_NENS4_39AutoVectorizingCopyWithAssumedAlignmentILi128EEEEEEvvEEEEvNT_6ParamsE) ;  /* 0xffffff8402c87950 */ /* 0x000fea0003c3ffff */
        .weak           $__internal_2_$__cuda_sm10x_tcgen05_guardrail_trap_unallocated_columns_being_dealloced
        .type           $__internal_2_$__cuda_sm10x_tcgen05_guardrail_trap_unallocated_columns_being_dealloced,@function
        .size           $__internal_2_$__cuda_sm10x_tcgen05_guardrail_trap_unallocated_columns_being_dealloced,(.L_x_160 - $__internal_2_$__cuda_sm10x_tcgen05_guardrail_trap_unallocated_columns_being_dealloced)
$__internal_2_$__cuda_sm10x_tcgen05_guardrail_trap_unallocated_columns_being_dealloced:
[----:B------:R-:W-:Y:S05]  /*78e0*/  BPT.TRAP 0x1 ;  /* 0x000000040000795c */ /* 0x000fea0000300000 */
[----:B------:R-:W-:-:S04]  /*78f0*/  HFMA2 R3, -RZ, RZ, 0, 0 ;  /* 0x00000000ff037431 */ /* 0x000fc800000001ff */
[----:B------:R-:W-:Y:S05]  /*7900*/  RET.REL.NODEC R2 `(_ZN7cutlass13device_kernelINS_4gemm6kernel13GemmUniversalIN4cute5tupleIJiiiiEEENS1_10collective13CollectiveMmaINS1_35MainloopSm100TmaUmmaWarpSpecializedILi6ELi2ELi4ENS5_IJNS4_1CILi1EEESB_SB_EEEEENS5_IJNSA_ILi64EEESE_NSA_ILi32EEEEEENS_6half_tENS5_IJlSB_lEEESH_SI_NS4_8TiledMMAINS4_8MMA_AtomIJNS4_20SM100_MMA_F16BF16_SSISH_SH_fLi64ELi64ELNS4_4UMMA5MajorE0ELSN_0ELNSM_7ScaleInE0ELSO_0EEEEEENS4_6LayoutISC_NS5_IJNSA_ILi0EEESS_SS_EEEEENS5_IJNS4_10UnderscoreESV_SV_EEEEENS4_13SM90_TMA_LOADENS4_14ComposedLayoutINS4_7SwizzleILi2ELi4ELi3EEENS4_18smem_ptr_flag_bitsILi16EEENSR_INS5_IJNSA_ILi8EEESF_EEENS5_IJSF_SB_EEEEEEEvNS4_8identityESY_S18_vS19_EENS_8epilogue10collective18CollectiveEpilogueINS1B_23Sm100TmaWarpSpecializedILi3ELi2ELi16ELb1ELb0EEEJSG_NS5_IJNSR_ISE_SB_EENSR_ISF_SB_EEEEESH_SI_SH_SI_NS1B_6fusion15FusionCallbacksIS1F_NS1J_17LinearCombinationISH_fSH_fLNS_15FloatRoundStyleE2EEESG_S1I_JEEENS4_5SM1004TMEM4LOAD26SM100_TMEM_LOAD_16dp256b4xESY_S18_NS4_17SM75_U32x4_LDSM_NENS4_14SM90_TMA_STOREES18_NS4_17SM90_U32x4_STSM_NENS4_39AutoVectorizingCopyWithAssumedAlignmentILi128EEEEEEvvEEEEvNT_6ParamsE) ;  /* 0xffffff8402bc7950 */ /* 0x000fea0003c3ffff */
.L_x_159:
[----:B------:R-:W-:-:S00]  /*7910*/  BRA `(.L_x_159) ;  /* 0xfffffffc00fc7947 */ /* 0x000fc0000383ffff */
[----:B------:R-:W-:-:S00]  /*7920*/  NOP ;  /* 0x0000000000007918 */ /* 0x000fc00000000000 */
        /* <DEDUP_REMOVED lines=13> */
.L_x_160:


//--------------------- .nv.global.init           --------------------------
	.section	.nv.global.init,"aw",@progbits
.nv.global.init:
	.type		$str$27,@object
	.size		$str$27,($str$28 - $str$27)
$str$27:
        /*0000*/ 	.byte	0x28, 0x61, 0x64, 0x64, 0x72, 0x65, 0x73, 0x73, 0x20, 0x26, 0x20, 0x6d, 0x61, 0x73, 0x6b, 0x29
        /*0010*/ 	.byte	0x20, 0x3d, 0x3d, 0x20, 0x30, 0x00
	.type		$str$28,@object
	.size		$str$28,($str$26 - $str$28)
$str$28:
        /*0016*/ 	.byte	0x2f, 0x74, 0x6d, 0x70, 0x2f, 0x63, 0x75, 0x74, 0x6c, 0x61, 0x73, 0x73, 0x5f, 0x73, 0x77, 0x65
        /*0026*/ 	.byte	0x65, 0x70, 0x5f, 0x73, 0x72, 0x63, 0x2f, 0x69, 0x6e, 0x63, 0x6c, 0x75, 0x64, 0x65, 0x2f, 0x63
        /*0036*/ 	.byte	0x75, 0x74, 0x65, 0x2f, 0x70, 0x6f, 0x69, 0x6e, 0x74, 0x65, 0x72, 0x5f, 0x66, 0x6c, 0x61, 0x67
        /*0046*/ 	.byte	0x67, 0x65, 0x64, 0x2e, 0x68, 0x70, 0x70, 0x00
	.type		$str$26,@object
	.size		$str$26,($str$25 - $str$26)
$str$26:
        /*004e*/ 	.byte	0x2f, 0x74, 0x6d, 0x70, 0x2f, 0x63, 0x75, 0x74, 0x6c, 0x61, 0x73, 0x73, 0x5f, 0x73, 0x77, 0x65
        /*005e*/ 	.byte	0x65, 0x70, 0x5f, 0x73, 0x72, 0x63, 0x2f, 0x69, 0x6e, 0x63, 0x6c, 0x75, 0x64, 0x65, 0x2f, 0x63
        /*006e*/ 	.byte	0x75, 0x74, 0x65, 0x2f, 0x61, 0x74, 0x6f, 0x6d, 0x2f, 0x63, 0x6f, 0x70, 0x79, 0x5f, 0x74, 0x72
        /*007e*/ 	.byte	0x61, 0x69, 0x74, 0x73, 0x5f, 0x73, 0x6d, 0x31, 0x30, 0x30, 0x2e, 0x68, 0x70, 0x70, 0x00
	.type		$str$25,@object
	.size		$str$25,(__unnamed_1 - $str$25)
$str$25:
        /*008d*/ 	.byte	0x28, 0x28, 0x75, 0x69, 0x6e, 0x74, 0x33, 0x32, 0x5f, 0x74, 0x28, 0x74, 0x68, 0x72, 0x65, 0x61
        /*009d*/ 	.byte	0x64, 0x49, 0x64, 0x78, 0x2e, 0x78, 0x29, 0x20, 0x2f, 0x20, 0x33, 0x32, 0x29, 0x20, 0x25, 0x20
        /*00ad*/ 	.byte	0x34, 0x29, 0x20, 0x3d, 0x3d, 0x20, 0x28, 0x28, 0x28, 0x74, 0x6d, 0x65, 0x6d, 0x5f, 0x61, 0x64
        /*00bd*/ 	.byte	0x64, 0x72, 0x20, 0x3e, 0x3e, 0x20, 0x31, 0x36, 0x29, 0x20, 0x2f, 0x20, 0x33, 0x32, 0x29, 0x20
        /*00cd*/ 	.byte	0x25, 0x20, 0x34, 0x29, 0x00
	.type		__unnamed_1,@object
	.size		__unnamed_1,(__unnamed_2 - __unnamed_1)
__unnamed_1:
        /*00d2*/ 	.byte	0x61, 0x75, 0x74, 0x6f, 0x20, 0x63, 0x75, 0x74, 0x65, 0x3a, 0x3a, 0x61, 0x73, 0x5f, 0x70, 0x6f
        /* <DEDUP_REMOVED lines=24> */
        /*0262*/ 	.byte	0x3e, 0x3e, 0x3e, 0x5d, 0x00
	.type		__unnamed_2,@object
	.size		__unnamed_2,(.L_2 - __unnamed_2)
__unnamed_2:
        /* <DEDUP_REMOVED lines=46> */
.L_2:


//--------------------- .nv.shared._ZN7cutlass13device_kernelINS_4gemm6kernel13GemmUniversalIN4cute5tupleIJiiiiEEENS1_10collective13CollectiveMmaINS1_35MainloopSm100TmaUmmaWarpSpecializedILi6ELi2ELi4ENS5_IJNS4_1CILi1EEESB_SB_EEEEENS5_IJNSA_ILi64EEESE_NSA_ILi32EEEEEENS_6half_tENS5_IJlSB_lEEESH_SI_NS4_8TiledMMAINS4_8MMA_AtomIJNS4_20SM100_MMA_F16BF16_SSISH_SH_fLi64ELi64ELNS4_4UMMA5MajorE0ELSN_0ELNSM_7ScaleInE0ELSO_0EEEEEENS4_6LayoutISC_NS5_IJNSA_ILi0EEESS_SS_EEEEENS5_IJNS4_10UnderscoreESV_SV_EEEEENS4_13SM90_TMA_LOADENS4_14ComposedLayoutINS4_7SwizzleILi2ELi4ELi3EEENS4_18smem_ptr_flag_bitsILi16EEENSR_INS5_IJNSA_ILi8EEESF_EEENS5_IJSF_SB_EEEEEEEvNS4_8identityESY_S18_vS19_EENS_8epilogue10collective18CollectiveEpilogueINS1B_23Sm100TmaWarpSpecializedILi3ELi2ELi16ELb1ELb0EEEJSG_NS5_IJNSR_ISE_SB_EENSR_ISF_SB_EEEEESH_SI_SH_SI_NS1B_6fusion15FusionCallbacksIS1F_NS1J_17LinearCombinationISH_fSH_fLNS_15FloatRoundStyleE2EEESG_S1I_JEEENS4_5SM1004TMEM4LOAD26SM100_TMEM_LOAD_16dp256b4xESY_S18_NS4_17SM75_U32x4_LDSM_NENS4_14SM90_TMA_STOREES18_NS4_17SM90_U32x4_STSM_NENS4_39AutoVectorizingCopyWithAssumedAlignmentILi128EEEEEEvvEEEEvNT_6ParamsE --------------------------
	.section	.nv.shared._ZN7cutlass13device_kernelINS_4gemm6kernel13GemmUniversalIN4cute5tupleIJiiiiEEENS1_10collective13CollectiveMmaINS1_35MainloopSm100TmaUmmaWarpSpecializedILi6ELi2ELi4ENS5_IJNS4_1CILi1EEESB_SB_EEEEENS5_IJNSA_ILi64EEESE_NSA_ILi32EEEEEENS_6half_tENS5_IJlSB_lEEESH_SI_NS4_8TiledMMAINS4_8MMA_AtomIJNS4_20SM100_MMA_F16BF16_SSISH_SH_fLi64ELi64ELNS4_4UMMA5MajorE0ELSN_0ELNSM_7ScaleInE0ELSO_0EEEEEENS4_6LayoutISC_NS5_IJNSA_ILi0EEESS_SS_EEEEENS5_IJNS4_10UnderscoreESV_SV_EEEEENS4_13SM90_TMA_LOADENS4_14ComposedLayoutINS4_7SwizzleILi2ELi4ELi3EEENS4_18smem_ptr_flag_bitsILi16EEENSR_INS5_IJNSA_ILi8EEESF_EEENS5_IJSF_SB_EEEEEEEvNS4_8identityESY_S18_vS19_EENS_8epilogue10collective18CollectiveEpilogueINS1B_23Sm100TmaWarpSpecializedILi3ELi2ELi16ELb1ELb0EEEJSG_NS5_IJNSR_ISE_SB_EENSR_ISF_SB_EEEEESH_SI_SH_SI_NS1B_6fusion15FusionCallbacksIS1F_NS1J_17LinearCombinationISH_fSH_fLNS_15FloatRoundStyleE2EEESG_S1I_JEEENS4_5SM1004TMEM4LOAD26SM100_TMEM_LOAD_16dp256b4xESY_S18_NS4_17SM75_U32x4_LDSM_NENS4_14SM90_TMA_STOREES18_NS4_17SM90_U32x4_STSM_NENS4_39AutoVectorizingCopyWithAssumedAlignmentILi128EEEEEEvvEEEEvNT_6ParamsE,"aw",@nobits
	.sectionflags	@""
	.align	16
	.zero		1024


//--------------------- .nv.shared.reserved.0     --------------------------
	.section	.nv.shared.reserved.0,"aw",@nobits
	.weak		__nv_reservedSMEM_offset_0_alias
	.size		__nv_reservedSMEM_offset_0_alias, 0, 64
	.other		__nv_reservedSMEM_offset_0_alias,@"STO_CUDA_RESERVED_SHARED STV_DEFAULT"
__nv_reservedSMEM_offset_0_alias:
	.zero		0
.nv.shared.reserved.0:
	.zero		64
	.weak		__nv_reservedSMEM_tcgen05_partition
	.type		__nv_reservedSMEM_tcgen05_partition,@object
	.size		__nv_reservedSMEM_tcgen05_partition,(.L_0 - __nv_reservedSMEM_tcgen05_partition)
__nv_reservedSMEM_tcgen05_partition:
	.zero		32
.L_0:


//--------------------- .nv.global                --------------------------
	.section	.nv.global,"aw",@nobits
.nv.global:
	.type		_ZN40_INTERNAL_abda5c24_4_k_cu_6357f34c_217434cute1_E,@object
	.size		_ZN40_INTERNAL_abda5c24_4_k_cu_6357f34c_217434cute1_E,(_ZN40_INTERNAL_abda5c24_4_k_cu_6357f34c_217434cuda3std3__45__cpo6cbeginE - _ZN40_INTERNAL_abda5c24_4_k_cu_6357f34c_217434cute1_E)
_ZN40_INTERNAL_abda5c24_4_k_cu_6357f34c_217434cute1_E:
	.zero		1
	.type		_ZN40_INTERNAL_abda5c24_4_k_cu_6357f34c_217434cuda3std3__45__cpo6cbeginE,@object
	.size		_ZN40_INTERNAL_abda5c24_4_k_cu_6357f34c_217434cuda3std3__45__cpo6cbeginE,(_ZN40_INTERNAL_abda5c24_4_k_cu_6357f34c_217434cuda3std3__48in_placeE - _ZN40_INTERNAL_abda5c24_4_k_cu_6357f34c_217434cuda3std3__45__cpo6cbeginE)
_ZN40_INTERNAL_abda5c24_4_k_cu_6357f34c_217434cuda3std3__45__cpo6cbeginE:
	.zero		1
	.type		_ZN40_INTERNAL_abda5c24_4_k_cu_6357f34c_217434cuda3std3__48in_placeE,@object
	.size		_ZN40_INTERNAL_abda5c24_4_k_cu_6357f34c_217434cuda3std3__48in_placeE,(_ZN40_INTERNAL_abda5c24_4_k_cu_6357f34c_217434cuda3std6ranges3__45__cpo9iter_moveE - _ZN40_INTERNAL_abda5c24_4_k_cu_6357f34c_217434cuda3std3__48in_placeE)
_ZN40_INTERNAL_abda5c24_4_k_cu_6357f34c_217434cuda3std3__48in_placeE:
	.zero		1
	.type		_ZN40_INTERNAL_abda5c24_4_k_cu_6357f34c_217434cuda3std6ranges3__45__cpo9iter_moveE,@object
	.size		_ZN40_INTERNAL_abda5c24_4_k_cu_6357f34c_217434cuda3std6ranges3__45__cpo9iter_moveE,(_ZN40_INTERNAL_abda5c24_4_k_cu_6357f34c_217434cuda3std3__45__cpo5beginE - _ZN40_INTERNAL_abda5c24_4_k_cu_6357f34c_217434cuda3std6ranges3__45__cpo9iter_moveE)
_ZN40_INTERNAL_abda5c24_4_k_cu_6357f34c_217434cuda3std6ranges3__45__cpo9iter_moveE:
	.zero		1
	.type		_ZN40_INTERNAL_abda5c24_4_k_cu_6357f34c_217434cuda3std3__45__cpo5beginE,@object
	.size		_ZN40_INTERNAL_abda5c24_4_k_cu_6357f34c_217434cuda3std3__45__cpo5beginE,(_ZN40_INTERNAL_abda5c24_4_k_cu_6357f34c_217434cuda3std3__442_GLOBAL__N__abda5c24_4_k_cu_6357f34c_217436ignoreE - _ZN40_INTERNAL_abda5c24_4_k_cu_6357f34c_217434cuda3std3__45__cpo5beginE)
_ZN40_INTERNAL_abda5c24_4_k_cu_6357f34c_217434cuda3std3__45__cpo5beginE:
	.zero		1
	.type		_ZN40_INTERNAL_abda5c24_4_k_cu_6357f34c_217434cuda3std3__442_GLOBAL__N__abda5c24_4_k_cu_6357f34c_217436ignoreE,@object
	.size		_ZN40_INTERNAL_abda5c24_4_k_cu_6357f34c_217434cuda3std3__442_GLOBAL__N__abda5c24_4_k_cu_6357f34c_217436ignoreE,(_ZN40_INTERNAL_abda5c24_4_k_cu_6357f34c_217434cute7productE - _ZN40_INTERNAL_abda5c24_4_k_cu_6357f34c_217434cuda3std3__442_GLOBAL__N__abda5c24_4_k_cu_6357f34c_217436ignoreE)
_ZN40_INTERNAL_abda5c24_4_k_cu_6357f34c_217434cuda3std3__442_GLOBAL__N__abda5c24_4_k_cu_6357f34c_217436ignoreE:
	.zero		1
	.type		_ZN40_INTERNAL_abda5c24_4_k_cu_6357f34c_217434cute7productE,@object
	.size		_ZN40_INTERNAL_abda5c24_4_k_cu_6357f34c_217434cute7productE,(_ZN40_INTERNAL_abda5c24_4_k_cu_6357f34c_217434cuda3std3__45__cpo3endE - _ZN40_INTERNAL_abda5c24_4_k_cu_6357f34c_217434cute7productE)
_ZN40_INTERNAL_abda5c24_4_k_cu_6357f34c_217434cute7productE:
	.zero		1
	.type		_ZN40_INTERNAL_abda5c24_4_k_cu_6357f34c_217434cuda3std3__45__cpo3endE,@object
	.size		_ZN40_INTERNAL_abda5c24_4_k_cu_6357f34c_217434cuda3std3__45__cpo3endE,(_ZN40_INTERNAL_abda5c24_4_k_cu_6357f34c_217434cuda3std3__419piecewise_constructE - _ZN40_INTERNAL_abda5c24_4_k_cu_6357f34c_217434cuda3std3__45__cpo3endE)
_ZN40_INTERNAL_abda5c24_4_k_cu_6357f34c_217434cuda3std3__45__cpo3endE:
	.zero		1
	.type		_ZN40_INTERNAL_abda5c24_4_k_cu_6357f34c_217434cuda3std3__419piecewise_constructE,@object
	.size		_ZN40_INTERNAL_abda5c24_4_k_cu_6357f34c_217434cuda3std3__419piecewise_constructE,(_ZN40_INTERNAL_abda5c24_4_k_cu_6357f34c_217434cuda3std3__45__cpo4cendE - _ZN40_INTERNAL_abda5c24_4_k_cu_6357f34c_217434cuda3std3__419piecewise_constructE)
_ZN40_INTERNAL_abda5c24_4_k_cu_6357f34c_217434cuda3std3__419piecewise_constructE:
	.zero		1
	.type		_ZN40_INTERNAL_abda5c24_4_k_cu_6357f34c_217434cuda3std3__45__cpo4cendE,@object
	.size		_ZN40_INTERNAL_abda5c24_4_k_cu_6357f34c_217434cuda3std3__45__cpo4cendE,(_ZN40_INTERNAL_abda5c24_4_k_cu_6357f34c_217434cuda3std6ranges3__45__cpo4swapE - _ZN40_INTERNAL_abda5c24_4_k_cu_6357f34c_217434cuda3std3__45__cpo4cendE)
_ZN40_INTERNAL_abda5c24_4_k_cu_6357f34c_217434cuda3std3__45__cpo4cendE:
	.zero		1
	.type		_ZN40_INTERNAL_abda5c24_4_k_cu_6357f34c_217434cuda3std6ranges3__45__cpo4swapE,@object
	.size		_ZN40_INTERNAL_abda5c24_4_k_cu_6357f34c_217434cuda3std6ranges3__45__cpo4swapE,(.L_10 - _ZN40_INTERNAL_abda5c24_4_k_cu_6357f34c_217434cuda3std6ranges3__45__cpo4swapE)
_ZN40_INTERNAL_abda5c24_4_k_cu_6357f34c_217434cuda3std6ranges3__45__cpo4swapE:
	.zero		1
.L_10:


//--------------------- .nv.constant0._ZN7cutlass13device_kernelINS_4gemm6kernel13GemmUniversalIN4cute5tupleIJiiiiEEENS1_10collective13CollectiveMmaINS1_35MainloopSm100TmaUmmaWarpSpecializedILi6ELi2ELi4ENS5_IJNS4_1CILi1EEESB_SB_EEEEENS5_IJNSA_ILi64EEESE_NSA_ILi32EEEEEENS_6half_tENS5_IJlSB_lEEESH_SI_NS4_8TiledMMAINS4_8MMA_AtomIJNS4_20SM100_MMA_F16BF16_SSISH_SH_fLi64ELi64ELNS4_4UMMA5MajorE0ELSN_0ELNSM_7ScaleInE0ELSO_0EEEEEENS4_6LayoutISC_NS5_IJNSA_ILi0EEESS_SS_EEEEENS5_IJNS4_10UnderscoreESV_SV_EEEEENS4_13SM90_TMA_LOADENS4_14ComposedLayoutINS4_7SwizzleILi2ELi4ELi3EEENS4_18smem_ptr_flag_bitsILi16EEENSR_INS5_IJNSA_ILi8EEESF_EEENS5_IJSF_SB_EEEEEEEvNS4_8identityESY_S18_vS19_EENS_8epilogue10collective18CollectiveEpilogueINS1B_23Sm100TmaWarpSpecializedILi3ELi2ELi16ELb1ELb0EEEJSG_NS5_IJNSR_ISE_SB_EENSR_ISF_SB_EEEEESH_SI_SH_SI_NS1B_6fusion15FusionCallbacksIS1F_NS1J_17LinearCombinationISH_fSH_fLNS_15FloatRoundStyleE2EEESG_S1I_JEEENS4_5SM1004TMEM4LOAD26SM100_TMEM_LOAD_16dp256b4xESY_S18_NS4_17SM75_U32x4_LDSM_NENS4_14SM90_TMA_STOREES18_NS4_17SM90_U32x4_STSM_NENS4_39AutoVectorizingCopyWithAssumedAlignmentILi128EEEEEEvvEEEEvNT_6ParamsE --------------------------
	.section	.nv.constant0._ZN7cutlass13device_kernelINS_4gemm6kernel13GemmUniversalIN4cute5tupleIJiiiiEEENS1_10collective13CollectiveMmaINS1_35MainloopSm100TmaUmmaWarpSpecializedILi6ELi2ELi4ENS5_IJNS4_1CILi1EEESB_SB_EEEEENS5_IJNSA_ILi64EEESE_NSA_ILi32EEEEEENS_6half_tENS5_IJlSB_lEEESH_SI_NS4_8TiledMMAINS4_8MMA_AtomIJNS4_20SM100_MMA_F16BF16_SSISH_SH_fLi64ELi64ELNS4_4UMMA5MajorE0ELSN_0ELNSM_7ScaleInE0ELSO_0EEEEEENS4_6LayoutISC_NS5_IJNSA_ILi0EEESS_SS_EEEEENS5_IJNS4_10UnderscoreESV_SV_EEEEENS4_13SM90_TMA_LOADENS4_14ComposedLayoutINS4_7SwizzleILi2ELi4ELi3EEENS4_18smem_ptr_flag_bitsILi16EEENSR_INS5_IJNSA_ILi8EEESF_EEENS5_IJSF_SB_EEEEEEEvNS4_8identityESY_S18_vS19_EENS_8epilogue10collective18CollectiveEpilogueINS1B_23Sm100TmaWarpSpecializedILi3ELi2ELi16ELb1ELb0EEEJSG_NS5_IJNSR_ISE_SB_EENSR_ISF_SB_EEEEESH_SI_SH_SI_NS1B_6fusion15FusionCallbacksIS1F_NS1J_17LinearCombinationISH_fSH_fLNS_15FloatRoundStyleE2EEESG_S1I_JEEENS4_5SM1004TMEM4LOAD26SM100_TMEM_LOAD_16dp256b4xESY_S18_NS4_17SM75_U32x4_LDSM_NENS4_14SM90_TMA_STOREES18_NS4_17SM90_U32x4_STSM_NENS4_39AutoVectorizingCopyWithAssumedAlignmentILi128EEEEEEvvEEEEvNT_6ParamsE,"a",@progbits
	.sectionflags	@""
	.align	4
.nv.constant0._ZN7cutlass13device_kernelINS_4gemm6kernel13GemmUniversalIN4cute5tupleIJiiiiEEENS1_10collective13CollectiveMmaINS1_35MainloopSm100TmaUmmaWarpSpecializedILi6ELi2ELi4ENS5_IJNS4_1CILi1EEESB_SB_EEEEENS5_IJNSA_ILi64EEESE_NSA_ILi32EEEEEENS_6half_tENS5_IJlSB_lEEESH_SI_NS4_8TiledMMAINS4_8MMA_AtomIJNS4_20SM100_MMA_F16BF16_SSISH_SH_fLi64ELi64ELNS4_4UMMA5MajorE0ELSN_0ELNSM_7ScaleInE0ELSO_0EEEEEENS4_6LayoutISC_NS5_IJNSA_ILi0EEESS_SS_EEEEENS5_IJNS4_10UnderscoreESV_SV_EEEEENS4_13SM90_TMA_LOADENS4_14ComposedLayoutINS4_7SwizzleILi2ELi4ELi3EEENS4_18smem_ptr_flag_bitsILi16EEENSR_INS5_IJNSA_ILi8EEESF_EEENS5_IJSF_SB_EEEEEEEvNS4_8identityESY_S18_vS19_EENS_8epilogue10collective18CollectiveEpilogueINS1B_23Sm100TmaWarpSpecializedILi3ELi2ELi16ELb1ELb0EEEJSG_NS5_IJNSR_ISE_SB_EENSR_ISF_SB_EEEEESH_SI_SH_SI_NS1B_6fusion15FusionCallbacksIS1F_NS1J_17LinearCombinationISH_fSH_fLNS_15FloatRoundStyleE2EEESG_S1I_JEEENS4_5SM1004TMEM4LOAD26SM100_TMEM_LOAD_16dp256b4xESY_S18_NS4_17SM75_U32x4_LDSM_NENS4_14SM90_TMA_STOREES18_NS4_17SM90_U32x4_STSM_NENS4_39AutoVectorizingCopyWithAssumedAlignmentILi128EEEEEEvvEEEEvNT_6ParamsE:
	.zero		2944


//--------------------- SYMBOLS --------------------------

	.type		.nv.reservedSmem.offset0,@object
	.size		.nv.reservedSmem.offset0,0x4
	.type		.nv.reservedSmem.cap,@object
	.size		.nv.reservedSmem.cap,0x4
	.type		__assertfail,@function
